	.target	sm_100

	.elftype	@"ET_EXEC"


//--------------------- .note.nv.tkinfo           --------------------------
	.section	.note.nv.tkinfo,"",@"SHT_NOTE"
	.sectionflags	@"SHF_NOTE_NV_TKINFO"
	.tkinfo
        /*0018*/ 	.word	0x00000081
        /*0030*/ 	.string	""
        /*0030*/ 	.string	"ptxas"
        /*0030*/ 	.string	"Cuda compilation tools, release 12.9, V12.9.86"
        /*0030*/ 	.string	"Build cuda_12.9.r12.9/compiler.36037853_0"
        /*0030*/ 	.string	"-regUsageLevel 10 -arch sm_100f -m 64 "



//--------------------- .note.nv.cuver            --------------------------
	.section	.note.nv.cuver,"",@"SHT_NOTE"
	.sectionflags	@"SHF_NOTE_NV_CUVER"
        /*0018*/ 	.short	0x0001
        /*001a*/ 	.short	0x0064
        /*001c*/ 	.short	0x0001
        /*001e*/ 	.short	0x0000
        /*0020*/ 	.short	0x0001
        /*0022*/ 	.short	0x0000


//--------------------- .nv.info                  --------------------------
	.section	.nv.info,"",@"SHT_CUDA_INFO"
	.align	4


	//----- nvinfo : EIATTR_REGCOUNT
	.align		4
        /*0000*/ 	.byte	0x04, 0x2f
        /*0002*/ 	.short	(.L_15 - .L_14)
	.align		4
.L_14:
        /*0004*/ 	.word	index@(_ZN9deep_gemm24sm100_fp8_gemm_1d1d_implILN4cute4UMMA5MajorE0ELS3_0ELj0ELj4096ELj7168ELj128ELj224ELj128ELj64ELj128ELj128ELj64ELj4ELj128ELj128ELj1ELb0ELj144ELNS_8GemmTypeE1ELb0EN7cutlass10bfloat16_tENS_16EpilogueIdentityEEEvPijjj14CUtensorMap_stS9_S9_S9_S9_)
        /*0008*/ 	.word	0x00000038


	//----- nvinfo : EIATTR_FRAME_SIZE
	.align		4
.L_15:
        /*000c*/ 	.byte	0x04, 0x11
        /*000e*/ 	.short	(.L_17 - .L_16)
	.align		4
.L_16:
        /*0010*/ 	.word	index@($__internal_3_$__cuda_sm20_div_u16)
        /*0014*/ 	.word	0x00000000


	//----- nvinfo : EIATTR_FRAME_SIZE
	.align		4
.L_17:
        /*0018*/ 	.byte	0x04, 0x11
        /*001a*/ 	.short	(.L_19 - .L_18)
	.align		4
.L_18:
        /*001c*/ 	.word	index@($__internal_2_$__cuda_sm10x_tcgen05_guardrail_trap_unallocated_columns_being_dealloced)
        /*0020*/ 	.word	0x00000000


	//----- nvinfo : EIATTR_FRAME_SIZE
	.align		4
.L_19:
        /*0024*/ 	.byte	0x04, 0x11
        /*0026*/ 	.short	(.L_21 - .L_20)
	.align		4
.L_20:
        /*0028*/ 	.word	index@($__internal_1_$__cuda_sm10x_tcgen05_guardrail_trap_phase_invalid_during_alloc)
        /*002c*/ 	.word	0x00000000


	//----- nvinfo : EIATTR_FRAME_SIZE
	.align		4
.L_21:
        /*0030*/ 	.byte	0x04, 0x11
        /*0032*/ 	.short	(.L_23 - .L_22)
	.align		4
.L_22:
        /*0034*/ 	.word	index@($__internal_0_$__cuda_sm10x_tcgen05_guardrail_trap_col_being_dealloced_not_returned_by_alloc)
        /*0038*/ 	.word	0x00000000


	//----- nvinfo : EIATTR_FRAME_SIZE
	.align		4
.L_23:
        /*003c*/ 	.byte	0x04, 0x11
        /*003e*/ 	.short	(.L_25 - .L_24)
	.align		4
.L_24:
        /*0040*/ 	.word	index@(_ZN9deep_gemm24sm100_fp8_gemm_1d1d_implILN4cute4UMMA5MajorE0ELS3_0ELj0ELj4096ELj7168ELj128ELj224ELj128ELj64ELj128ELj128ELj64ELj4ELj128ELj128ELj1ELb0ELj144ELNS_8GemmTypeE1ELb0EN7cutlass10bfloat16_tENS_16EpilogueIdentityEEEvPijjj14CUtensorMap_stS9_S9_S9_S9_)
        /*0044*/ 	.word	0x00000000


	//----- nvinfo : EIATTR_MIN_STACK_SIZE
	.align		4
.L_25:
        /*0048*/ 	.byte	0x04, 0x12
        /*004a*/ 	.short	(.L_27 - .L_26)
	.align		4
.L_26:
        /*004c*/ 	.word	index@(_ZN9deep_gemm24sm100_fp8_gemm_1d1d_implILN4cute4UMMA5MajorE0ELS3_0ELj0ELj4096ELj7168ELj128ELj224ELj128ELj64ELj128ELj128ELj64ELj4ELj128ELj128ELj1ELb0ELj144ELNS_8GemmTypeE1ELb0EN7cutlass10bfloat16_tENS_16EpilogueIdentityEEEvPijjj14CUtensorMap_stS9_S9_S9_S9_)
        /*0050*/ 	.word	0x00000000
.L_27:


//--------------------- .nv.info._ZN9deep_gemm24sm100_fp8_gemm_1d1d_implILN4cute4UMMA5MajorE0ELS3_0ELj0ELj4096ELj7168ELj128ELj224ELj128ELj64ELj128ELj128ELj64ELj4ELj128ELj128ELj1ELb0ELj144ELNS_8GemmTypeE1ELb0EN7cutlass10bfloat16_tENS_16EpilogueIdentityEEEvPijjj14CUtensorMap_stS9_S9_S9_S9_ --------------------------
	.section	.nv.info._ZN9deep_gemm24sm100_fp8_gemm_1d1d_implILN4cute4UMMA5MajorE0ELS3_0ELj0ELj4096ELj7168ELj128ELj224ELj128ELj64ELj128ELj128ELj64ELj4ELj128ELj128ELj1ELb0ELj144ELNS_8GemmTypeE1ELb0EN7cutlass10bfloat16_tENS_16EpilogueIdentityEEEvPijjj14CUtensorMap_stS9_S9_S9_S9_,"",@"SHT_CUDA_INFO"
	.sectionflags	@""
	.align	4


	//----- nvinfo : EIATTR_CUDA_API_VERSION
	.align		4
        /*0000*/ 	.byte	0x04, 0x37
        /*0002*/ 	.short	(.L_29 - .L_28)
.L_28:
        /*0004*/ 	.word	0x00000081


	//----- nvinfo : EIATTR_KPARAM_INFO
	.align		4
.L_29:
        /*0008*/ 	.byte	0x04, 0x17
        /*000a*/ 	.short	(.L_31 - .L_30)
.L_30:
        /*000c*/ 	.word	0x00000000
        /*0010*/ 	.short	0x0008
        /*0012*/ 	.short	0x0240
        /*0014*/ 	.byte	0x00, 0xf0, 0x01, 0x02


	//----- nvinfo : EIATTR_KPARAM_INFO
	.align		4
.L_31:
        /*0018*/ 	.byte	0x04, 0x17
        /*001a*/ 	.short	(.L_33 - .L_32)
.L_32:
        /*001c*/ 	.word	0x00000000
        /*0020*/ 	.short	0x0007
        /*0022*/ 	.short	0x01c0
        /*0024*/ 	.byte	0x00, 0xf0, 0x01, 0x02


	//----- nvinfo : EIATTR_KPARAM_INFO
	.align		4
.L_33:
        /*0028*/ 	.byte	0x04, 0x17
        /*002a*/ 	.short	(.L_35 - .L_34)
.L_34:
        /*002c*/ 	.word	0x00000000
        /*0030*/ 	.short	0x0006
        /*0032*/ 	.short	0x0140
        /*0034*/ 	.byte	0x00, 0xf0, 0x01, 0x02


	//----- nvinfo : EIATTR_KPARAM_INFO
	.align		4
.L_35:
        /*0038*/ 	.byte	0x04, 0x17
        /*003a*/ 	.short	(.L_37 - .L_36)
.L_36:
        /*003c*/ 	.word	0x00000000
        /*0040*/ 	.short	0x0005
        /*0042*/ 	.short	0x00c0
        /*0044*/ 	.byte	0x00, 0xf0, 0x01, 0x02


	//----- nvinfo : EIATTR_KPARAM_INFO
	.align		4
.L_37:
        /*0048*/ 	.byte	0x04, 0x17
        /*004a*/ 	.short	(.L_39 - .L_38)
.L_38:
        /*004c*/ 	.word	0x00000000
        /*0050*/ 	.short	0x0004
        /*0052*/ 	.short	0x0040
        /*0054*/ 	.byte	0x00, 0xf0, 0x01, 0x02


	//----- nvinfo : EIATTR_KPARAM_INFO
	.align		4
.L_39:
        /*0058*/ 	.byte	0x04, 0x17
        /*005a*/ 	.short	(.L_41 - .L_40)
.L_40:
        /*005c*/ 	.word	0x00000000
        /*0060*/ 	.short	0x0003
        /*0062*/ 	.short	0x0010
        /*0064*/ 	.byte	0x00, 0xf0, 0x11, 0x00


	//----- nvinfo : EIATTR_KPARAM_INFO
	.align		4
.L_41:
        /*0068*/ 	.byte	0x04, 0x17
        /*006a*/ 	.short	(.L_43 - .L_42)
.L_42:
        /*006c*/ 	.word	0x00000000
        /*0070*/ 	.short	0x0002
        /*0072*/ 	.short	0x000c
        /*0074*/ 	.byte	0x00, 0xf0, 0x11, 0x00


	//----- nvinfo : EIATTR_KPARAM_INFO
	.align		4
.L_43:
        /*0078*/ 	.byte	0x04, 0x17
        /*007a*/ 	.short	(.L_45 - .L_44)
.L_44:
        /*007c*/ 	.word	0x00000000
        /*0080*/ 	.short	0x0001
        /*0082*/ 	.short	0x0008
        /*0084*/ 	.byte	0x00, 0xf0, 0x11, 0x00


	//----- nvinfo : EIATTR_KPARAM_INFO
	.align		4
.L_45:
        /*0088*/ 	.byte	0x04, 0x17
        /*008a*/ 	.short	(.L_47 - .L_46)
.L_46:
        /*008c*/ 	.word	0x00000000
        /*0090*/ 	.short	0x0000
        /*0092*/ 	.short	0x0000
        /*0094*/ 	.byte	0x00, 0xf5, 0x21, 0x00


	//----- nvinfo : EIATTR_AT_ENTRY_FRAGMENTS
	.align		4
.L_47:
        /*0098*/ 	.byte	0x04, 0x4f
        /*009a*/ 	.short	(.L_49 - .L_48)


	//   ....[0]....
.L_48:
        /*009c*/ 	.word	0x00000004


	//----- nvinfo : EIATTR_RESERVED_SMEM_USED
	.align		4
.L_49:
        /*00a0*/ 	.byte	0x01, 0x41
	.zero		2


	//----- nvinfo : EIATTR_SPARSE_MMA_MASK
	.align		4
        /*00a4*/ 	.byte	0x03, 0x50
        /*00a6*/ 	.short	0x0000


	//----- nvinfo : EIATTR_TCGEN05_1CTA_USED
	.align		4
        /*00a8*/ 	.byte	0x01, 0x51
	.zero		2


	//----- nvinfo : EIATTR_MAXREG_COUNT
	.align		4
        /*00ac*/ 	.byte	0x03, 0x1b
        /*00ae*/ 	.short	0x00ff


	//----- nvinfo : EIATTR_NUM_BARRIERS
	.align		4
        /*00b0*/ 	.byte	0x02, 0x4c
        /*00b2*/ 	.byte	0x09
	.zero		1


	//----- nvinfo : EIATTR_INT_WARP_WIDE_INSTR_OFFSETS
	.align		4
        /*00b4*/ 	.byte	0x04, 0x31
        /*00b6*/ 	.short	(.L_51 - .L_50)


	//   ....[0]....
.L_50:
        /*00b8*/ 	.word	0x00004010


	//   ....[1]....
        /*00bc*/ 	.word	0x00004030


	//----- nvinfo : EIATTR_COOP_GROUP_MASK_REGIDS
	.align		4
.L_51:
        /*00c0*/ 	.byte	0x04, 0x29
        /*00c2*/ 	.short	(.L_53 - .L_52)


	//   ....[0]....
.L_52:
        /*00c4*/ 	.word	0xffffffff


	//   ....[1]....
        /*00c8*/ 	.word	0xffffffff


	//   ....[2]....
        /*00cc*/ 	.word	0xffffffff


	//   ....[3]....
        /*00d0*/ 	.word	0xffffffff


	//   ....[4]....
        /*00d4*/ 	.word	0xffffffff


	//   ....[5]....
        /*00d8*/ 	.word	0xffffffff


	//   ....[6]....
        /*00dc*/ 	.word	0xffffffff


	//   ....[7]....
        /*00e0*/ 	.word	0xffffffff


	//   ....[8]....
        /*00e4*/ 	.word	0xffffffff


	//   ....[9]....
        /*00e8*/ 	.word	0xffffffff


	//   ....[10]....
        /*00ec*/ 	.word	0xffffffff


	//   ....[11]....
        /*00f0*/ 	.word	0xffffffff


	//   ....[12]....
        /*00f4*/ 	.word	0xffffffff


	//   ....[13]....
        /*00f8*/ 	.word	0xffffffff


	//----- nvinfo : EIATTR_COOP_GROUP_INSTR_OFFSETS
	.align		4
.L_53:
        /*00fc*/ 	.byte	0x04, 0x28
        /*00fe*/ 	.short	(.L_55 - .L_54)


	//   ....[0]....
.L_54:
        /*0100*/ 	.word	0x00000030


	//   ....[1]....
        /*0104*/ 	.word	0x00000470


	//   ....[2]....
        /*0108*/ 	.word	0x00000730


	//   ....[3]....
        /*010c*/ 	.word	0x00000b70


	//   ....[4]....
        /*0110*/ 	.word	0x00000c20


	//   ....[5]....
        /*0114*/ 	.word	0x00000cd0


	//   ....[6]....
        /*0118*/ 	.word	0x000012c0


	//   ....[7]....
        /*011c*/ 	.word	0x000012e0


	//   ....[8]....
        /*0120*/ 	.word	0x00001300


	//   ....[9]....
        /*0124*/ 	.word	0x00001550


	//   ....[10]....
        /*0128*/ 	.word	0x00001580


	//   ....[11]....
        /*012c*/ 	.word	0x000015c0


	//   ....[12]....
        /*0130*/ 	.word	0x00003f30


	//   ....[13]....
        /*0134*/ 	.word	0x000040f0


	//----- nvinfo : EIATTR_VRC_CTA_INIT_COUNT
	.align		4
.L_55:
        /*0138*/ 	.byte	0x02, 0x4a
        /*013a*/ 	.byte	0x80
	.zero		1


	//----- nvinfo : EIATTR_MBARRIER_INSTR_OFFSETS
	.align		4
        /*013c*/ 	.byte	0x04, 0x39
        /*013e*/ 	.short	(.L_57 - .L_56)


	//   ....[0]....
.L_56:
        /*0140*/ 	.word	0x00000330
        /*0144*/ 	.word	0x000000ff
        /*0148*/ 	.word	0x00031800
        /*014c*/ 	.short	0x0100
        /*014e*/ 	.byte	0x05
	.zero		1


	//   ....[1]....
        /*0150*/ 	.word	0x00000340
        /*0154*/ 	.word	0x000000ff
        /*0158*/ 	.word	0x00031820
        /*015c*/ 	.short	0x0100
        /*015e*/ 	.byte	0x05
	.zero		1


	//   ....[2]....
        /*0160*/ 	.word	0x00000350
        /*0164*/ 	.word	0x000000ff
        /*0168*/ 	.word	0x00031840
        /*016c*/ 	.short	0x0100
        /*016e*/ 	.byte	0x05
	.zero		1


	//   ....[3]....
        /*0170*/ 	.word	0x00000360
        /*0174*/ 	.word	0x000000ff
        /*0178*/ 	.word	0x00031808
        /*017c*/ 	.short	0x0100
        /*017e*/ 	.byte	0x05
	.zero		1


	//   ....[4]....
        /*0180*/ 	.word	0x00000370
        /*0184*/ 	.word	0x000000ff
        /*0188*/ 	.word	0x00031828
        /*018c*/ 	.short	0x0100
        /*018e*/ 	.byte	0x05
	.zero		1


	//   ....[5]....
        /*0190*/ 	.word	0x00000380
        /*0194*/ 	.word	0x000000ff
        /*0198*/ 	.word	0x00031848
        /*019c*/ 	.short	0x0100
        /*019e*/ 	.byte	0x05
	.zero		1


	//   ....[6]....
        /*01a0*/ 	.word	0x00000390
        /*01a4*/ 	.word	0x000000ff
        /*01a8*/ 	.word	0x00031810
        /*01ac*/ 	.short	0x0100
        /*01ae*/ 	.byte	0x05
	.zero		1


	//   ....[7]....
        /*01b0*/ 	.word	0x000003a0
        /*01b4*/ 	.word	0x000000ff
        /*01b8*/ 	.word	0x00031830
        /*01bc*/ 	.short	0x0100
        /*01be*/ 	.byte	0x05
	.zero		1


	//   ....[8]....
        /*01c0*/ 	.word	0x000003b0
        /*01c4*/ 	.word	0x000000ff
        /*01c8*/ 	.word	0x00031850
        /*01cc*/ 	.short	0x0100
        /*01ce*/ 	.byte	0x05
	.zero		1


	//   ....[9]....
        /*01d0*/ 	.word	0x000003c0
        /*01d4*/ 	.word	0x000000ff
        /*01d8*/ 	.word	0x00031818
        /*01dc*/ 	.short	0x0100
        /*01de*/ 	.byte	0x05
	.zero		1


	//   ....[10]....
        /*01e0*/ 	.word	0x000003d0
        /*01e4*/ 	.word	0x000000ff
        /*01e8*/ 	.word	0x00031838
        /*01ec*/ 	.short	0x0100
        /*01ee*/ 	.byte	0x05
	.zero		1


	//   ....[11]....
        /*01f0*/ 	.word	0x000003e0
        /*01f4*/ 	.word	0x000000ff
        /*01f8*/ 	.word	0x00031858
        /*01fc*/ 	.short	0x0100
        /*01fe*/ 	.byte	0x05
	.zero		1


	//   ....[12]....
        /*0200*/ 	.word	0x000003f0
        /*0204*/ 	.word	0x000000ff
        /*0208*/ 	.word	0x00031860
        /*020c*/ 	.short	0x0100
        /*020e*/ 	.byte	0x05
	.zero		1


	//   ....[13]....
        /*0210*/ 	.word	0x00000400
        /*0214*/ 	.word	0x000000ff
        /*0218*/ 	.word	0x00031870
        /*021c*/ 	.short	0x0100
        /*021e*/ 	.byte	0x05
	.zero		1


	//   ....[14]....
        /*0220*/ 	.word	0x00000410
        /*0224*/ 	.word	0x000000ff
        /*0228*/ 	.word	0x00031868
        /*022c*/ 	.short	0x0100
        /*022e*/ 	.byte	0x05
	.zero		1


	//   ....[15]....
        /*0230*/ 	.word	0x00000420
        /*0234*/ 	.word	0x000000ff
        /*0238*/ 	.word	0x00031878
        /*023c*/ 	.short	0x0100
        /*023e*/ 	.byte	0x05
	.zero		1


	//   ....[16]....
        /*0240*/ 	.word	0x00000a20
        /*0244*/ 	.word	0x00000002
        /*0248*/ 	.word	0x00031800
        /*024c*/ 	.short	0x010a
        /*024e*/ 	.byte	0xff
	.zero		1


	//   ....[17]....
        /*0250*/ 	.word	0x00000db0
        /*0254*/ 	.word	0x00000002
        /*0258*/ 	.word	0x00000000
        /*025c*/ 	.short	0x0101
        /*025e*/ 	.byte	0xff
	.zero		1


	//   ....[18]....
        /*0260*/ 	.word	0x000010d0
        /*0264*/ 	.word	0x00000000
        /*0268*/ 	.word	0x00031870
        /*026c*/ 	.short	0x010a
        /*026e*/ 	.byte	0x08
	.zero		1


	//   ....[19]....
        /*0270*/ 	.word	0x00001150
        /*0274*/ 	.word	0x000000ff
        /*0278*/ 	.word	0x00031840
        /*027c*/ 	.short	0x010a
        /*027e*/ 	.byte	0x0a
	.zero		1


	//   ....[20]....
        /*0280*/ 	.word	0x00001520
        /*0284*/ 	.word	0x000000ff
        /*0288*/ 	.word	0x00031840
        /*028c*/ 	.short	0x010a
        /*028e*/ 	.byte	0x0d
	.zero		1


	//   ....[21]....
        /*0290*/ 	.word	0x00001b20
        /*0294*/ 	.word	0x00000008
        /*0298*/ 	.word	0x00031820
        /*029c*/ 	.short	0x010a
        /*029e*/ 	.byte	0xff
	.zero		1


	//   ....[22]....
        /*02a0*/ 	.word	0x00001e60
        /*02a4*/ 	.word	0x00000008
        /*02a8*/ 	.word	0x00031828
        /*02ac*/ 	.short	0x010a
        /*02ae*/ 	.byte	0xff
	.zero		1


	//   ....[23]....
        /*02b0*/ 	.word	0x00001fc0
        /*02b4*/ 	.word	0x00000008
        /*02b8*/ 	.word	0x00031830
        /*02bc*/ 	.short	0x010a
        /*02be*/ 	.byte	0xff
	.zero		1


	//   ....[24]....
        /*02c0*/ 	.word	0x00002110
        /*02c4*/ 	.word	0x00000008
        /*02c8*/ 	.word	0x00031838
        /*02cc*/ 	.short	0x010a
        /*02ce*/ 	.byte	0xff
	.zero		1


	//   ....[25]....
        /*02d0*/ 	.word	0x000025f0
        /*02d4*/ 	.word	0x00000002
        /*02d8*/ 	.word	0x00031860
        /*02dc*/ 	.short	0x010a
        /*02de*/ 	.byte	0xff
	.zero		1


	//   ....[26]....
        /*02e0*/ 	.word	0x00003db0
        /*02e4*/ 	.word	0x00000002
        /*02e8*/ 	.word	0x00000000
        /*02ec*/ 	.short	0x0101
        /*02ee*/ 	.byte	0xff
	.zero		1


	//   ....[27]....
        /*02f0*/ 	.word	0x00004120
        /*02f4*/ 	.word	0x00000002
        /*02f8*/ 	.word	0x00031800
        /*02fc*/ 	.short	0x010a
        /*02fe*/ 	.byte	0xff
	.zero		1


	//   ....[28]....
        /*0300*/ 	.word	0x000041a0
        /*0304*/ 	.word	0x00000000
        /*0308*/ 	.word	0x00031870
        /*030c*/ 	.short	0x010a
        /*030e*/ 	.byte	0xff
	.zero		1


	//   ....[29]....
        /*0310*/ 	.word	0x00004210
        /*0314*/ 	.word	0x00000002
        /*0318*/ 	.word	0x00031840
        /*031c*/ 	.short	0x010a
        /*031e*/ 	.byte	0xff
	.zero		1


	//   ....[30]....
        /*0320*/ 	.word	0x00004280
        /*0324*/ 	.word	0x00000002
        /*0328*/ 	.word	0x00031840
        /*032c*/ 	.short	0x010a
        /*032e*/ 	.byte	0xff
	.zero		1


	//   ....[31]....
        /*0330*/ 	.word	0x000042f0
        /*0334*/ 	.word	0x00000008
        /*0338*/ 	.word	0x00031820
        /*033c*/ 	.short	0x010a
        /*033e*/ 	.byte	0xff
	.zero		1


	//   ....[32]....
        /*0340*/ 	.word	0x00004360
        /*0344*/ 	.word	0x00000008
        /*0348*/ 	.word	0x00031828
        /*034c*/ 	.short	0x010a
        /*034e*/ 	.byte	0xff
	.zero		1


	//   ....[33]....
        /*0350*/ 	.word	0x000043d0
        /*0354*/ 	.word	0x00000008
        /*0358*/ 	.word	0x00031830
        /*035c*/ 	.short	0x010a
        /*035e*/ 	.byte	0xff
	.zero		1


	//   ....[34]....
        /*0360*/ 	.word	0x00004440
        /*0364*/ 	.word	0x00000008
        /*0368*/ 	.word	0x00031838
        /*036c*/ 	.short	0x010a
        /*036e*/ 	.byte	0xff
	.zero		1


	//   ....[35]....
        /*0370*/ 	.word	0x000044a0
        /*0374*/ 	.word	0x00000002
        /*0378*/ 	.word	0x00031860
        /*037c*/ 	.short	0x010a
        /*037e*/ 	.byte	0xff
	.zero		1


	//----- nvinfo : EIATTR_NUM_MBARRIERS
	.align		4
.L_57:
        /*0380*/ 	.byte	0x03, 0x38
        /*0382*/ 	.short	0x0010


	//----- nvinfo : EIATTR_EXIT_INSTR_OFFSETS
	.align		4
        /*0384*/ 	.byte	0x04, 0x1c
        /*0386*/ 	.short	(.L_59 - .L_58)


	//   ....[0]....
.L_58:
        /*0388*/ 	.word	0x00000830


	//   ....[1]....
        /*038c*/ 	.word	0x00000e10


	//   ....[2]....
        /*0390*/ 	.word	0x00000ef0


	//   ....[3]....
        /*0394*/ 	.word	0x00001840


	//   ....[4]....
        /*0398*/ 	.word	0x000018b0


	//   ....[5]....
        /*039c*/ 	.word	0x000022a0


	//   ....[6]....
        /*03a0*/ 	.word	0x00002300


	//   ....[7]....
        /*03a4*/ 	.word	0x00003f10


	//   ....[8]....
        /*03a8*/ 	.word	0x00004100


	//----- nvinfo : EIATTR_MAX_THREADS
	.align		4
.L_59:
        /*03ac*/ 	.byte	0x04, 0x05
        /*03ae*/ 	.short	(.L_61 - .L_60)
.L_60:
        /*03b0*/ 	.word	0x00000100
        /*03b4*/ 	.word	0x00000001
        /*03b8*/ 	.word	0x00000001


	//----- nvinfo : EIATTR_CRS_STACK_SIZE
	.align		4
.L_61:
        /*03bc*/ 	.byte	0x04, 0x1e
        /*03be*/ 	.short	(.L_63 - .L_62)
.L_62:
        /*03c0*/ 	.word	0x00000000


	//----- nvinfo : EIATTR_CBANK_PARAM_SIZE
	.align		4
.L_63:
        /*03c4*/ 	.byte	0x03, 0x19
        /*03c6*/ 	.short	0x02c0


	//----- nvinfo : EIATTR_PARAM_CBANK
	.align		4
        /*03c8*/ 	.byte	0x04, 0x0a
        /*03ca*/ 	.short	(.L_65 - .L_64)
	.align		4
.L_64:
        /*03cc*/ 	.word	index@(.nv.constant0._ZN9deep_gemm24sm100_fp8_gemm_1d1d_implILN4cute4UMMA5MajorE0ELS3_0ELj0ELj4096ELj7168ELj128ELj224ELj128ELj64ELj128ELj128ELj64ELj4ELj128ELj128ELj1ELb0ELj144ELNS_8GemmTypeE1ELb0EN7cutlass10bfloat16_tENS_16EpilogueIdentityEEEvPijjj14CUtensorMap_stS9_S9_S9_S9_)
        /*03d0*/ 	.short	0x0380
        /*03d2*/ 	.short	0x02c0


	//----- nvinfo : EIATTR_SW_WAR
	.align		4
.L_65:
        /*03d4*/ 	.byte	0x04, 0x36
        /*03d6*/ 	.short	(.L_67 - .L_66)
.L_66:
        /*03d8*/ 	.word	0x00000008
.L_67:


//--------------------- .nv.compat                --------------------------
	.section	.nv.compat,"",@"SHT_CUDA_COMPAT_INFO"
	.align	4
        /*0000*/ 	.byte	0x02, 0x02, 0x02, 0x00, 0x02, 0x05, 0x05, 0x00, 0x02, 0x03, 0x01, 0x00, 0x02, 0x06, 0x01, 0x00


//--------------------- .nv.callgraph             --------------------------
	.section	.nv.callgraph,"",@"SHT_CUDA_CALLGRAPH"
	.align	4
	.sectionentsize	8
	.align		4
        /*0000*/ 	.word	0x00000000
	.align		4
        /*0004*/ 	.word	0xffffffff
	.align		4
        /*0008*/ 	.word	0x00000000
	.align		4
        /*000c*/ 	.word	0xfffffffe
	.align		4
        /*0010*/ 	.word	0x00000000
	.align		4
        /*0014*/ 	.word	0xfffffffd
	.align		4
        /*0018*/ 	.word	0x00000000
	.align		4
        /*001c*/ 	.word	0xfffffffc


//--------------------- .nv.constant4             --------------------------
	.section	.nv.constant4,"a",@progbits
	.align	8
	.align		8
.nv.constant4:
        /*0000*/ 	.dword	_ZN47_INTERNAL_04f6c1fc_9_kernel_cu_fe7eae3a_28927404cuda3std3__45__cpo5beginE
	.align		8
        /*0008*/ 	.dword	_ZN47_INTERNAL_04f6c1fc_9_kernel_cu_fe7eae3a_28927404cuda3std3__45__cpo3endE
	.align		8
        /*0010*/ 	.dword	_ZN47_INTERNAL_04f6c1fc_9_kernel_cu_fe7eae3a_28927404cuda3std3__45__cpo6cbeginE
	.align		8
        /*0018*/ 	.dword	_ZN47_INTERNAL_04f6c1fc_9_kernel_cu_fe7eae3a_28927404cuda3std3__45__cpo4cendE
	.align		8
        /*0020*/ 	.dword	_ZN47_INTERNAL_04f6c1fc_9_kernel_cu_fe7eae3a_28927404cuda3std3__449_GLOBAL__N__04f6c1fc_9_kernel_cu_fe7eae3a_28927406ignoreE
	.align		8
        /*0028*/ 	.dword	_ZN47_INTERNAL_04f6c1fc_9_kernel_cu_fe7eae3a_28927404cuda3std3__419piecewise_constructE
	.align		8
        /*0030*/ 	.dword	_ZN47_INTERNAL_04f6c1fc_9_kernel_cu_fe7eae3a_28927404cuda3std3__48in_placeE
	.align		8
        /*0038*/ 	.dword	_ZN47_INTERNAL_04f6c1fc_9_kernel_cu_fe7eae3a_28927404cuda3std6ranges3__45__cpo4swapE
	.align		8
        /*0040*/ 	.dword	_ZN47_INTERNAL_04f6c1fc_9_kernel_cu_fe7eae3a_28927404cuda3std6ranges3__45__cpo9iter_moveE
	.align		8
        /*0048*/ 	.dword	_ZN47_INTERNAL_04f6c1fc_9_kernel_cu_fe7eae3a_28927404cute7productE
	.align		8
        /*0050*/ 	.dword	_ZN47_INTERNAL_04f6c1fc_9_kernel_cu_fe7eae3a_28927404cute1_E


//--------------------- .text._ZN9deep_gemm24sm100_fp8_gemm_1d1d_implILN4cute4UMMA5MajorE0ELS3_0ELj0ELj4096ELj7168ELj128ELj224ELj128ELj64ELj128ELj128ELj64ELj4ELj128ELj128ELj1ELb0ELj144ELNS_8GemmTypeE1ELb0EN7cutlass10bfloat16_tENS_16EpilogueIdentityEEEvPijjj14CUtensorMap_stS9_S9_S9_S9_ --------------------------
	.section	.text._ZN9deep_gemm24sm100_fp8_gemm_1d1d_implILN4cute4UMMA5MajorE0ELS3_0ELj0ELj4096ELj7168ELj128ELj224ELj128ELj64ELj128ELj128ELj64ELj4ELj128ELj128ELj1ELb0ELj144ELNS_8GemmTypeE1ELb0EN7cutlass10bfloat16_tENS_16EpilogueIdentityEEEvPijjj14CUtensorMap_stS9_S9_S9_S9_,"ax",@progbits
	.align	128
        .global         _ZN9deep_gemm24sm100_fp8_gemm_1d1d_implILN4cute4UMMA5MajorE0ELS3_0ELj0ELj4096ELj7168ELj128ELj224ELj128ELj64ELj128ELj128ELj64ELj4ELj128ELj128ELj1ELb0ELj144ELNS_8GemmTypeE1ELb0EN7cutlass10bfloat16_tENS_16EpilogueIdentityEEEvPijjj14CUtensorMap_stS9_S9_S9_S9_
        .type           _ZN9deep_gemm24sm100_fp8_gemm_1d1d_implILN4cute4UMMA5MajorE0ELS3_0ELj0ELj4096ELj7168ELj128ELj224ELj128ELj64ELj128ELj128ELj64ELj4ELj128ELj128ELj1ELb0ELj144ELNS_8GemmTypeE1ELb0EN7cutlass10bfloat16_tENS_16EpilogueIdentityEEEvPijjj14CUtensorMap_stS9_S9_S9_S9_,@function
        .size           _ZN9deep_gemm24sm100_fp8_gemm_1d1d_implILN4cute4UMMA5MajorE0ELS3_0ELj0ELj4096ELj7168ELj128ELj224ELj128ELj64ELj128ELj128ELj64ELj4ELj128ELj128ELj1ELb0ELj144ELNS_8GemmTypeE1ELb0EN7cutlass10bfloat16_tENS_16EpilogueIdentityEEEvPijjj14CUtensorMap_stS9_S9_S9_S9_,(.L_x_81 - _ZN9deep_gemm24sm100_fp8_gemm_1d1d_implILN4cute4UMMA5MajorE0ELS3_0ELj0ELj4096ELj7168ELj128ELj224ELj128ELj64ELj128ELj128ELj64ELj4ELj128ELj128ELj1ELb0ELj144ELNS_8GemmTypeE1ELb0EN7cutlass10bfloat16_tENS_16EpilogueIdentityEEEvPijjj14CUtensorMap_stS9_S9_S9_S9_)
        .other          _ZN9deep_gemm24sm100_fp8_gemm_1d1d_implILN4cute4UMMA5MajorE0ELS3_0ELj0ELj4096ELj7168ELj128ELj224ELj128ELj64ELj128ELj128ELj64ELj4ELj128ELj128ELj1ELb0ELj144ELNS_8GemmTypeE1ELb0EN7cutlass10bfloat16_tENS_16EpilogueIdentityEEEvPijjj14CUtensorMap_stS9_S9_S9_S9_,@"STO_CUDA_ENTRY STV_DEFAULT"
_ZN9deep_gemm24sm100_fp8_gemm_1d1d_implILN4cute4UMMA5MajorE0ELS3_0ELj0ELj4096ELj7168ELj128ELj224ELj128ELj64ELj128ELj128ELj64ELj4ELj128ELj128ELj1ELb0ELj144ELNS_8GemmTypeE1ELb0EN7cutlass10bfloat16_tENS_16EpilogueIdentityEEEvPijjj14CUtensorMap_stS9_S9_S9_S9_:
.text._ZN9deep_gemm24sm100_fp8_gemm_1d1d_implILN4cute4UMMA5MajorE0ELS3_0ELj0ELj4096ELj7168ELj128ELj224ELj128ELj64ELj128ELj128ELj64ELj4ELj128ELj128ELj1ELb0ELj144ELNS_8GemmTypeE1ELb0EN7cutlass10bfloat16_tENS_16EpilogueIdentityEEEvPijjj14CUtensorMap_stS9_S9_S9_S9_:
[----:B------:R-:W1:Y:S01]  /*0000*/  LDC R1, c[0x0][0x37c] ;  /* 0x0000df00ff017b82 */ /* 0x000e620000000800 */
[----:B------:R-:W2:Y:S02]  /*0010*/  S2R R0, SR_TID.X ;  /* 0x0000000000007919 */ /* 0x000ea40000002100 */
[----:B--2---:R-:W-:-:S05]  /*0020*/  SHF.R.U32.HI R0, RZ, 0x5, R0 ;  /* 0x00000005ff007819 */ /* 0x004fca0000011600 */
[----:B------:R-:W2:Y:S02]  /*0030*/  SHFL.IDX PT, R3, R0, RZ, 0x1f ;  /* 0x00001fff00037589 */ /* 0x000ea400000e0000 */
[----:B--2---:R-:W-:-:S13]  /*0040*/  ISETP.NE.AND P0, PT, R3, 0x2, PT ;  /* 0x000000020300780c */ /* 0x004fda0003f05270 */
[----:B-1----:R-:W-:Y:S05]  /*0050*/  @!P0 BRA `(.L_x_0) ;  /* 0x0000000400008947 */ /* 0x002fea0003800000 */
[----:B------:R-:W-:-:S13]  /*0060*/  ISETP.NE.AND P0, PT, R3, 0x1, PT ;  /* 0x000000010300780c */ /* 0x000fda0003f05270 */
[----:B------:R-:W-:Y:S05]  /*0070*/  @!P0 BRA `(.L_x_1) ;  /* 0x0000000000608947 */ /* 0x000fea0003800000 */
[----:B------:R-:W-:-:S13]  /*0080*/  ISETP.NE.AND P0, PT, R3, RZ, PT ;  /* 0x000000ff0300720c */ /* 0x000fda0003f05270 */
[----:B------:R-:W-:Y:S05]  /*0090*/  @P0 BRA `(.L_x_2) ;  /* 0x0000000400a80947 */ /* 0x000fea0003800000 */
[----:B------:R-:W-:Y:S01]  /*00a0*/  ELECT P0, URZ, PT ;  /* 0x0000000000ff782f */ /* 0x000fe20003800000 */
[----:B------:R-:W-:-:S12]  /*00b0*/  BSSY.RECONVERGENT B0, `(.L_x_3) ;  /* 0x0000013000007945 */ /* 0x000fd80003800200 */
[----:B------:R-:W-:Y:S05]  /*00c0*/  @!P0 BRA `(.L_x_4) ;  /* 0x0000000000448947 */ /* 0x000fea0003800000 */
[----:B------:R-:W1:Y:S02]  /*00d0*/  LDCU.64 UR4, c[0x0][0x348] ;  /* 0x00006900ff0477ac */ /* 0x000e640008000a00 */
[----:B-1----:R-:W-:Y:S02]  /*00e0*/  UIADD3 UR12, UP4, UPT, UR4, 0x40, URZ ;  /* 0x00000040040c7890 */ /* 0x002fe4000ff9e0ff */
[----:B------:R-:W-:Y:S02]  /*00f0*/  UIADD3 UR10, UP3, UPT, UR4, 0xc0, URZ ;  /* 0x000000c0040a7890 */ /* 0x000fe4000ff7e0ff */
[----:B------:R-:W-:Y:S02]  /*0100*/  UIADD3 UR8, UP2, UPT, UR4, 0x140, URZ ;  /* 0x0000014004087890 */ /* 0x000fe4000ff5e0ff */
[----:B------:R-:W-:Y:S02]  /*0110*/  UIADD3 UR6, UP1, UPT, UR4, 0x1c0, URZ ;  /* 0x000001c004067890 */ /* 0x000fe4000ff3e0ff */
[----:B------:R-:W-:-:S02]  /*0120*/  UIADD3 UR4, UP0, UPT, UR4, 0x240, URZ ;  /* 0x0000024004047890 */ /* 0x000fc4000ff1e0ff */
[----:B------:R-:W-:Y:S02]  /*0130*/  UIADD3.X UR13, UPT, UPT, URZ, UR5, URZ, UP4, !UPT ;  /* 0x00000005ff0d7290 */ /* 0x000fe4000a7fe4ff */
[----:B------:R-:W-:Y:S02]  /*0140*/  UIADD3.X UR11, UPT, UPT, URZ, UR5, URZ, UP3, !UPT ;  /* 0x00000005ff0b7290 */ /* 0x000fe40009ffe4ff */
[----:B------:R-:W-:Y:S02]  /*0150*/  UIADD3.X UR9, UPT, UPT, URZ, UR5, URZ, UP2, !UPT ;  /* 0x00000005ff097290 */ /* 0x000fe400097fe4ff */
[----:B------:R-:W-:Y:S02]  /*0160*/  UIADD3.X UR7, UPT, UPT, URZ, UR5, URZ, UP1, !UPT ;  /* 0x00000005ff077290 */ /* 0x000fe40008ffe4ff */
[----:B------:R-:W-:Y:S01]  /*0170*/  UIADD3.X UR5, UPT, UPT, URZ, UR5, URZ, UP0, !UPT ;  /* 0x00000005ff057290 */ /* 0x000fe200087fe4ff */
[----:B------:R1:W-:Y:S02]  /*0180*/  UTMACCTL.PF [UR12] ;  /* 0x000000000c0079b9 */ /* 0x0003e40008040000 */
[----:B------:R1:W-:Y:S02]  /*0190*/  UTMACCTL.PF [UR10] ;  /* 0x000000000a0079b9 */ /* 0x0003e40008040000 */
[----:B------:R1:W-:Y:S02]  /*01a0*/  UTMACCTL.PF [UR8] ;  /* 0x00000000080079b9 */ /* 0x0003e40008040000 */
[----:B------:R1:W-:Y:S02]  /*01b0*/  UTMACCTL.PF [UR6] ;  /* 0x00000000060079b9 */ /* 0x0003e40008040000 */
[----:B------:R1:W-:Y:S02]  /*01c0*/  UTMACCTL.PF [UR4] ;  /* 0x00000000040079b9 */ /* 0x0003e40008040000 */
[----:B-1----:R-:W-:Y:S01]  /*01d0*/  NOP ;  /* 0x0000000000007918 */ /* 0x002fe20000000000 */
.L_x_4:
[----:B------:R-:W-:Y:S05]  /*01e0*/  BSYNC.RECONVERGENT B0 ;  /* 0x0000000000007941 */ /* 0x000fea0003800200 */
.L_x_3:
[----:B------:R-:W-:Y:S05]  /*01f0*/  BRA `(.L_x_2) ;  /* 0x0000000400507947 */ /* 0x000fea0003800000 */
.L_x_1:
[----:B------:R-:W-:Y:S01]  /*0200*/  ELECT P0, URZ, PT ;  /* 0x0000000000ff782f */ /* 0x000fe20003800000 */
[----:B------:R-:W-:-:S12]  /*0210*/  BSSY.RECONVERGENT B0, `(.L_x_5) ;  /* 0x0000023000007945 */ /* 0x000fd80003800200 */
[----:B------:R-:W-:Y:S05]  /*0220*/  @!P0 BRA `(.L_x_6) ;  /* 0x0000000000848947 */ /* 0x000fea0003800000 */
[----:B------:R-:W1:Y:S01]  /*0230*/  S2UR UR5, SR_CgaCtaId ;  /* 0x00000000000579c3 */ /* 0x000e620000008800 */
[----:B------:R-:W-:Y:S01]  /*0240*/  UMOV UR7, 0x400 ;  /* 0x0000040000077882 */ /* 0x000fe20000000000 */
[----:B------:R-:W-:Y:S01]  /*0250*/  UMOV UR6, 0x1 ;  /* 0x0000000100067882 */ /* 0x000fe20000000000 */
[----:B------:R-:W-:Y:S02]  /*0260*/  UMOV UR4, 0x20 ;  /* 0x0000002000047882 */ /* 0x000fe40000000000 */
[----:B------:R-:W-:-:S04]  /*0270*/  UIADD3 UR8, UPT, UPT, -UR4, 0x100000, URZ ;  /* 0x0010000004087890 */ /* 0x000fc8000fffe1ff */
[----:B------:R-:W-:Y:S02]  /*0280*/  USHF.L.U32 UR9, UR8, 0xb, URZ ;  /* 0x0000000b08097899 */ /* 0x000fe400080006ff */
[----:B------:R-:W-:Y:S01]  /*0290*/  USHF.L.U32 UR8, UR8, 0x1, URZ ;  /* 0x0000000108087899 */ /* 0x000fe200080006ff */
[----:B------:R-:W-:Y:S02]  /*02a0*/  UMOV UR4, 0x80 ;  /* 0x0000008000047882 */ /* 0x000fe40000000000 */
[----:B------:R-:W-:-:S04]  /*02b0*/  UIADD3 UR10, UPT, UPT, -UR4, 0x100000, URZ ;  /* 0x00100000040a7890 */ /* 0x000fc8000fffe1ff */
[----:B------:R-:W-:Y:S02]  /*02c0*/  USHF.L.U32 UR11, UR10, 0xb, URZ ;  /* 0x0000000b0a0b7899 */ /* 0x000fe400080006ff */
[----:B------:R-:W-:Y:S02]  /*02d0*/  USHF.L.U32 UR10, UR10, 0x1, URZ ;  /* 0x000000010a0a7899 */ /* 0x000fe400080006ff */
[----:B-1----:R-:W-:Y:S02]  /*02e0*/  ULEA UR5, UR5, UR7, 0x18 ;  /* 0x0000000705057291 */ /* 0x002fe4000f8ec0ff */
[----:B------:R-:W-:-:S04]  /*02f0*/  UIADD3 UR6, UPT, UPT, -UR6, 0x100000, URZ ;  /* 0x0010000006067890 */ /* 0x000fc8000fffe1ff */
[----:B------:R-:W-:Y:S02]  /*0300*/  USHF.L.U32 UR7, UR6, 0xb, URZ ;  /* 0x0000000b06077899 */ /* 0x000fe400080006ff */
[----:B------:R-:W-:Y:S01]  /*0310*/  USHF.L.U32 UR6, UR6, 0x1, URZ ;  /* 0x0000000106067899 */ /* 0x000fe200080006ff */
[----:B------:R-:W1:Y:S11]  /*0320*/  FENCE.VIEW.ASYNC.S ;  /* 0x00000000000073c6 */ /* 0x000e760000000000 */
[----:B-1----:R1:W2:Y:S01]  /*0330*/  SYNCS.EXCH.64 URZ, [UR5+0x31800], UR6 ;  /* 0x0318000605ff75b2 */ /* 0x0022a20008000100 */
[----:B------:R1:W3:Y:S01]  /*0340*/  SYNCS.EXCH.64 URZ, [UR5+0x31820], UR6 ;  /* 0x0318200605ff75b2 */ /* 0x0002e20008000100 */
[----:B------:R1:W4:Y:S01]  /*0350*/  SYNCS.EXCH.64 URZ, [UR5+0x31840], UR8 ;  /* 0x0318400805ff75b2 */ /* 0x0003220008000100 */
[----:B------:R1:W1:Y:S01]  /*0360*/  SYNCS.EXCH.64 URZ, [UR5+0x31808], UR6 ;  /* 0x0318080605ff75b2 */ /* 0x0002620008000100 */
        /* <DEDUP_REMOVED lines=12> */
[----:B------:R-:W-:Y:S01]  /*0430*/  NOP ;  /* 0x0000000000007918 */ /* 0x000fe20000000000 */
.L_x_6:
[----:B-1----:R-:W-:Y:S05]  /*0440*/  BSYNC.RECONVERGENT B0 ;  /* 0x0000000000007941 */ /* 0x002fea0003800200 */
.L_x_5:
[----:B------:R-:W-:Y:S05]  /*0450*/  BRA `(.L_x_2) ;  /* 0x0000000000b87947 */ /* 0x000fea0003800000 */
.L_x_0:
[----:B------:R-:W1:Y:S01]  /*0460*/  S2UR UR6, SR_CgaCtaId ;  /* 0x00000000000679c3 */ /* 0x000e620000008800 */
[----:B------:R-:W-:Y:S01]  /*0470*/  NOP ;  /* 0x0000000000007918 */ /* 0x000fe20000000000 */
[----:B------:R-:W-:Y:S01]  /*0480*/  UMOV UR4, 0x40 ;  /* 0x0000004000047882 */ /* 0x000fe20000000000 */
[----:B------:R-:W-:Y:S01]  /*0490*/  UMOV UR5, 0x400 ;  /* 0x0000040000057882 */ /* 0x000fe20000000000 */
[----:B-1----:R-:W-:Y:S02]  /*04a0*/  ULEA UR4, UR6, UR4, 0x18 ;  /* 0x0000000406047291 */ /* 0x002fe4000f8ec0ff */
[----:B------:R-:W-:-:S07]  /*04b0*/  ULEA UR5, UR6, UR5, 0x18 ;  /* 0x0000000506057291 */ /* 0x000fce000f8ec0ff */
[----:B------:R-:W1:Y:S02]  /*04c0*/  LDS.U8 R0, [UR4] ;  /* 0x00000004ff007984 */ /* 0x000e640008000000 */
[----:B-1----:R-:W-:-:S13]  /*04d0*/  ISETP.NE.AND P0, PT, R0, RZ, PT ;  /* 0x000000ff0000720c */ /* 0x002fda0003f05270 */
[----:B------:R-:W-:Y:S05]  /*04e0*/  @P0 BRA `(.L_x_7) ;  /* 0x00000000007c0947 */ /* 0x000fea0003800000 */
[----:B------:R-:W-:-:S13]  /*04f0*/  ELECT P0, URZ, PT ;  /* 0x0000000000ff782f */ /* 0x000fda0003800000 */
[----:B------:R-:W-:Y:S05]  /*0500*/  @!P0 BRA `(.L_x_8) ;  /* 0x0000000000848947 */ /* 0x000fea0003800000 */
[----:B------:R-:W-:Y:S01]  /*0510*/  UMOV UR4, 0x10 ;  /* 0x0000001000047882 */ /* 0x000fe20000000000 */
[----:B------:R-:W-:-:S04]  /*0520*/  IMAD.MOV.U32 R2, RZ, RZ, 0xffff ;  /* 0x0000ffffff027424 */ /* 0x000fc800078e00ff */
[----:B------:R-:W-:Y:S04]  /*0530*/  DEPBAR.LE SB1, 0x36 ;  /* 0x00009d800000791a */ /* 0x000fe80000000000 */
[----:B------:R-:W1:Y:S02]  /*0540*/  UTCATOMSWS.FIND_AND_SET.ALIGN UP0, UR4, UR4 ;  /* 0x00000004000475e3 */ /* 0x000e640008000800 */
[----:B-1----:R-:W-:Y:S01]  /*0550*/  PLOP3.LUT P0, PT, PT, PT, UP0, 0x80, 0x8 ;  /* 0x000000000008781c */ /* 0x002fe20003f0f008 */
[----:B------:R-:W-:-:S03]  /*0560*/  IMAD.U32 R7, RZ, RZ, UR4 ;  /* 0x00000004ff077e24 */ /* 0x000fc6000f8e00ff */
[----:B------:R-:W-:-:S04]  /*0570*/  SEL R0, RZ, 0xffffffff, !P0 ;  /* 0xffffffffff007807 */ /* 0x000fc80004000000 */
[----:B------:R-:W-:Y:S01]  /*0580*/  ISETP.NE.AND P0, PT, R0, RZ, PT ;  /* 0x000000ff0000720c */ /* 0x000fe20003f05270 */
[----:B------:R-:W-:-:S12]  /*0590*/  IMAD.MOV.U32 R0, RZ, RZ, 0x1 ;  /* 0x00000001ff007424 */ /* 0x000fd800078e00ff */
[----:B------:R-:W-:Y:S05]  /*05a0*/  @P0 BRA `(.L_x_9) ;  /* 0x0000000000240947 */ /* 0x000fea0003800000 */
.L_x_10:
[----:B------:R-:W-:Y:S05]  /*05b0*/  NANOSLEEP 0x64 ;  /* 0x000000640000795d */ /* 0x000fea0003800000 */
[----:B------:R-:W-:-:S05]  /*05c0*/  UMOV UR4, 0x10 ;  /* 0x0000001000047882 */ /* 0x000fca0000000000 */
[----:B------:R-:W-:Y:S04]  /*05d0*/  DEPBAR.LE SB1, 0x36 ;  /* 0x00009d800000791a */ /* 0x000fe80000000000 */
[----:B------:R-:W1:Y:S02]  /*05e0*/  UTCATOMSWS.FIND_AND_SET.ALIGN UP0, UR4, UR4 ;  /* 0x00000004000475e3 */ /* 0x000e640008000800 */
[----:B-1----:R-:W-:Y:S01]  /*05f0*/  PLOP3.LUT P0, PT, PT, PT, UP0, 0x80, 0x8 ;  /* 0x000000000008781c */ /* 0x002fe20003f0f008 */
[----:B------:R-:W-:-:S03]  /*0600*/  IMAD.U32 R7, RZ, RZ, UR4 ;  /* 0x00000004ff077e24 */ /* 0x000fc6000f8e00ff */
[----:B------:R-:W-:-:S04]  /*0610*/  SEL R4, RZ, 0xffffffff, !P0 ;  /* 0xffffffffff047807 */ /* 0x000fc80004000000 */
[----:B------:R-:W-:-:S13]  /*0620*/  ISETP.NE.AND P0, PT, R4, RZ, PT ;  /* 0x000000ff0400720c */ /* 0x000fda0003f05270 */
[----:B------:R-:W-:Y:S05]  /*0630*/  @!P0 BRA `(.L_x_10) ;  /* 0xfffffffc00dc8947 */ /* 0x000fea000383ffff */
.L_x_9:
[C---:B------:R-:W-:Y:S01]  /*0640*/  VIADD R5, R7.reuse, 0x10 ;  /* 0x0000001007057836 */ /* 0x040fe20000000000 */
[----:B------:R-:W-:Y:S01]  /*0650*/  UMOV UR4, 0x50 ;  /* 0x0000005000047882 */ /* 0x000fe20000000000 */
[----:B------:R-:W-:Y:S01]  /*0660*/  SHF.L.U32 R2, R2, R7, RZ ;  /* 0x0000000702027219 */ /* 0x000fe200000006ff */
[----:B------:R-:W-:Y:S01]  /*0670*/  ULEA UR4, UR6, UR4, 0x18 ;  /* 0x0000000406047291 */ /* 0x000fe2000f8ec0ff */
[----:B------:R-:W-:Y:S01]  /*0680*/  IMAD.SHL.U32 R7, R7, 0x20, RZ ;  /* 0x0000002007077824 */ /* 0x000fe200078e00ff */
[----:B------:R-:W-:-:S04]  /*0690*/  SHF.L.U32 R5, R0, R5, RZ ;  /* 0x0000000500057219 */ /* 0x000fc800000006ff */
[----:B------:R-:W-:-:S05]  /*06a0*/  LOP3.LUT R2, R5, R2, RZ, 0xfc, !PT ;  /* 0x0000000205027212 */ /* 0x000fca00078efcff */
[----:B------:R1:W-:Y:S04]  /*06b0*/  ATOMS.OR RZ, [UR4], R2 ;  /* 0x00000002ffff798c */ /* 0x0003e8000b000004 */
[----:B------:R1:W-:Y:S01]  /*06c0*/  STS [UR5+0x31880], R7 ;  /* 0x03188007ff007988 */ /* 0x0003e20008000805 */
[----:B------:R-:W-:Y:S05]  /*06d0*/  BRA `(.L_x_8) ;  /* 0x0000000000107947 */ /* 0x000fea0003800000 */
.L_x_7:
[----:B------:R-:W-:Y:S02]  /*06e0*/  MOV R0, 0xffffffff ;  /* 0xffffffff00007802 */ /* 0x000fe40000000f00 */
[----:B------:R-:W-:-:S03]  /*06f0*/  MOV R4, 0x720 ;  /* 0x0000072000047802 */ /* 0x000fc60000000f00 */
[----:B------:R1:W-:Y:S04]  /*0700*/  STS [UR5+0x31880], R0 ;  /* 0x03188000ff007988 */ /* 0x0003e80008000805 */
[----:B-1----:R-:W-:Y:S05]  /*0710*/  CALL.REL.NOINC `($__internal_1_$__cuda_sm10x_tcgen05_guardrail_trap_phase_invalid_during_alloc) ;  /* 0x0000003c00807944 */ /* 0x002fea0003c00000 */
.L_x_8:
[----:B------:R-:W-:Y:S05]  /*0720*/  WARPSYNC.ALL ;  /* 0x0000000000007948 */ /* 0x000fea0003800000 */
[----:B------:R-:W-:Y:S01]  /*0730*/  NOP ;  /* 0x0000000000007918 */ /* 0x000fe20000000000 */
.L_x_2:
[----:B------:R-:W5:Y:S01]  /*0740*/  LDC R0, c[0x0][0x388] ;  /* 0x0000e200ff007b82 */ /* 0x000f620000000800 */
[----:B------:R-:W1:Y:S07]  /*0750*/  S2R R21, SR_LANEID ;  /* 0x0000000000157919 */ /* 0x000e6e0000000000 */
[----:B--234-:R-:W-:Y:S01]  /*0760*/  BAR.SYNC.DEFER_BLOCKING 0x0 ;  /* 0x0000000000007b1d */ /* 0x01cfe20000010000 */
[----:B------:R-:W-:Y:S02]  /*0770*/  ISETP.NE.AND P0, PT, R3, RZ, PT ;  /* 0x000000ff0300720c */ /* 0x000fe40003f05270 */
[----:B-----5:R-:W-:-:S04]  /*0780*/  IADD3 R0, PT, PT, R0, 0x7f, RZ ;  /* 0x0000007f00007810 */ /* 0x020fc80007ffe0ff */
[----:B------:R-:W-:-:S05]  /*0790*/  SHF.R.U32.HI R20, RZ, 0x7, R0 ;  /* 0x00000007ff147819 */ /* 0x000fca0000011600 */
[----:B------:R-:W-:Y:S02]  /*07a0*/  IMAD R5, R20, 0x13, RZ ;  /* 0x0000001314057824 */ /* 0x000fe400078e02ff */
[----:B-1----:R-:W-:Y:S05]  /*07b0*/  @!P0 BRA `(.L_x_11) ;  /* 0x00000010002c8947 */ /* 0x002fea0003800000 */
[----:B------:R-:W-:Y:S01]  /*07c0*/  ISETP.NE.AND P0, PT, R3, 0x1, PT ;  /* 0x000000010300780c */ /* 0x000fe20003f05270 */
[----:B------:R-:W1:-:S12]  /*07d0*/  S2UR UR5, SR_CgaCtaId ;  /* 0x00000000000579c3 */ /* 0x000e580000008800 */
[----:B------:R-:W-:Y:S05]  /*07e0*/  @!P0 BRA `(.L_x_12) ;  /* 0x0000000400948947 */ /* 0x000fea0003800000 */
[----:B------:R-:W-:-:S13]  /*07f0*/  ISETP.NE.AND P0, PT, R3, 0x2, PT ;  /* 0x000000020300780c */ /* 0x000fda0003f05270 */
[----:B------:R-:W-:Y:S05]  /*0800*/  @P0 BRA `(.L_x_13) ;  /* 0x0000001800b40947 */ /* 0x000fea0003800000 */
[----:B------:R-:W2:Y:S02]  /*0810*/  S2UR UR4, SR_CTAID.X ;  /* 0x00000000000479c3 */ /* 0x000ea40000002500 */
[----:B--2---:R-:W-:-:S13]  /*0820*/  ISETP.LE.U32.AND P0, PT, R5, UR4, PT ;  /* 0x0000000405007c0c */ /* 0x004fda000bf03070 */
[----:B-1----:R-:W-:Y:S05]  /*0830*/  @P0 EXIT ;  /* 0x000000000000094d */ /* 0x002fea0003800000 */
[--C-:B------:R-:W-:Y:S01]  /*0840*/  SHF.R.U32.HI R20, RZ, 0x3, R21.reuse ;  /* 0x00000003ff147819 */ /* 0x100fe20000011615 */
[----:B------:R-:W-:Y:S01]  /*0850*/  ULOP3.LUT UR4, URZ, UR4, URZ, 0x33, !UPT ;  /* 0x00000004ff047292 */ /* 0x000fe2000f8e33ff */
[----:B------:R-:W-:Y:S02]  /*0860*/  HFMA2 R15, -RZ, RZ, 0, 0 ;  /* 0x00000000ff0f7431 */ /* 0x000fe400000001ff */
[----:B------:R-:W-:Y:S01]  /*0870*/  IMAD.MOV.U32 R16, RZ, RZ, RZ ;  /* 0x000000ffff107224 */ /* 0x000fe200078e00ff */
[C---:B------:R-:W-:Y:S01]  /*0880*/  LOP3.LUT R6, R20.reuse, 0x1, RZ, 0x3c, !PT ;  /* 0x0000000114067812 */ /* 0x040fe200078e3cff */
[C---:B------:R-:W-:Y:S01]  /*0890*/  IMAD.SHL.U32 R0, R20.reuse, 0x20, RZ ;  /* 0x0000002014007824 */ /* 0x040fe200078e00ff */
[C---:B------:R-:W-:Y:S01]  /*08a0*/  LOP3.LUT R18, R20.reuse, 0x2, RZ, 0x3c, !PT ;  /* 0x0000000214127812 */ /* 0x040fe200078e3cff */
[----:B------:R-:W-:Y:S01]  /*08b0*/  VIADD R25, R5, UR4 ;  /* 0x0000000405197c36 */ /* 0x000fe20008000000 */
[----:B------:R-:W-:Y:S01]  /*08c0*/  LOP3.LUT R4, R20, 0x3, RZ, 0x3c, !PT ;  /* 0x0000000314047812 */ /* 0x000fe200078e3cff */
[----:B------:R-:W-:Y:S01]  /*08d0*/  IMAD R20, R21, 0x4, R20 ;  /* 0x0000000415147824 */ /* 0x000fe200078e0214 */
[C---:B------:R-:W-:Y:S01]  /*08e0*/  LOP3.LUT R2, R0.reuse, 0x20, RZ, 0x3c, !PT ;  /* 0x0000002000027812 */ /* 0x040fe200078e3cff */
[----:B------:R-:W-:Y:S01]  /*08f0*/  IMAD.HI.U32 R25, R25, 0x38e38e39, RZ ;  /* 0x38e38e3919197827 */ /* 0x000fe200078e00ff */
[C---:B------:R-:W-:Y:S01]  /*0900*/  LOP3.LUT R22, R0.reuse, 0x40, RZ, 0x3c, !PT ;  /* 0x0000004000167812 */ /* 0x040fe200078e3cff */
[----:B------:R-:W-:Y:S01]  /*0910*/  UMOV UR5, URZ ;  /* 0x000000ff00057c82 */ /* 0x000fe20008000000 */
[CC--:B------:R-:W-:Y:S01]  /*0920*/  IADD3 R24, PT, PT, R0.reuse, R21.reuse, RZ ;  /* 0x0000001500187210 */ /* 0x0c0fe20007ffe0ff */
[C---:B------:R-:W-:Y:S01]  /*0930*/  IMAD R19, R21.reuse, 0x4, R6 ;  /* 0x0000000415137824 */ /* 0x040fe200078e0206 */
[----:B------:R-:W-:Y:S01]  /*0940*/  LOP3.LUT R0, R0, 0x60, RZ, 0x3c, !PT ;  /* 0x0000006000007812 */ /* 0x000fe200078e3cff */
[C---:B------:R-:W-:Y:S01]  /*0950*/  IMAD R18, R21.reuse, 0x4, R18 ;  /* 0x0000000415127824 */ /* 0x040fe200078e0212 */
[----:B------:R-:W-:Y:S01]  /*0960*/  LEA R17, R21, R4, 0x2 ;  /* 0x0000000415117211 */ /* 0x000fe200078e10ff */
[----:B------:R-:W-:Y:S01]  /*0970*/  IMAD.IADD R23, R2, 0x1, R21 ;  /* 0x0000000102177824 */ /* 0x000fe200078e0215 */
[----:B------:R-:W-:Y:S01]  /*0980*/  SHF.R.U32.HI R25, RZ, 0x5, R25 ;  /* 0x00000005ff197819 */ /* 0x000fe20000011619 */
[----:B------:R-:W-:Y:S01]  /*0990*/  IMAD.IADD R22, R22, 0x1, R21 ;  /* 0x0000000116167824 */ /* 0x000fe200078e0215 */
[----:B------:R-:W-:-:S07]  /*09a0*/  IADD3 R21, PT, PT, R0, R21, RZ ;  /* 0x0000001500157210 */ /* 0x000fce0007ffe0ff */
.L_x_17:
[----:B-1----:R-:W1:Y:S01]  /*09b0*/  S2R R0, SR_CgaCtaId ;  /* 0x0000000000007919 */ /* 0x002e620000008800 */
[----:B------:R-:W-:Y:S01]  /*09c0*/  MOV R3, 0x400 ;  /* 0x0000040000037802 */ /* 0x000fe20000000f00 */
[----:B------:R-:W-:-:S03]  /*09d0*/  UMOV UR4, URZ ;  /* 0x000000ff00047c82 */ /* 0x000fc60008000000 */
[----:B-1----:R-:W-:-:S07]  /*09e0*/  LEA R0, R0, R3, 0x18 ;  /* 0x0000000300007211 */ /* 0x002fce00078ec0ff */
.L_x_16:
[----:B-1----:R-:W-:Y:S01]  /*09f0*/  LEA R2, R15, R0, 0x3 ;  /* 0x000000000f027211 */ /* 0x002fe200078e18ff */
[----:B------:R-:W-:Y:S01]  /*0a00*/  ULOP3.LUT UP0, URZ, UR4, 0x3, URZ, 0xc0, !UPT ;  /* 0x0000000304ff7892 */ /* 0x000fe2000f80c0ff */
[----:B------:R-:W-:-:S04]  /*0a10*/  SHF.L.U32 R5, R16, 0x1f, RZ ;  /* 0x0000001f10057819 */ /* 0x000fc800000006ff */
[----:B------:R-:W1:Y:S02]  /*0a20*/  SYNCS.PHASECHK.TRANS64.TRYWAIT P0, [R2+URZ+0x31800], R5 ;  /* 0x03180005020075a7 */ /* 0x000e6400080011ff */
[----:B-1----:R-:W-:Y:S05]  /*0a30*/  @!P0 BRA `(.L_x_14) ;  /* 0x0000003400b48947 */ /* 0x002fea0003800000 */
.L_x_60:
[----:B------:R-:W-:Y:S05]  /*0a40*/  BRA.U UP0, `(.L_x_15) ;  /* 0x0000000100bc7547 */ /* 0x000fea000b800000 */
[C-C-:B------:R-:W-:Y:S02]  /*0a50*/  IMAD R26, R15.reuse, 0x200, R0.reuse ;  /* 0x000002000f1a7824 */ /* 0x140fe400078e0200 */
[----:B------:R-:W-:Y:S02]  /*0a60*/  IMAD R3, R15, 0x400, R0 ;  /* 0x000004000f037824 */ /* 0x000fe400078e0200 */
[--C-:B------:R-:W-:Y:S01]  /*0a70*/  IMAD R9, R24, 0x4, R26.reuse ;  /* 0x0000000418097824 */ /* 0x100fe200078e021a */
[-C--:B------:R-:W-:Y:S01]  /*0a80*/  LEA R8, R23, R26.reuse, 0x2 ;  /* 0x0000001a17087211 */ /* 0x080fe200078e10ff */
[--C-:B------:R-:W-:Y:S01]  /*0a90*/  IMAD R29, R22, 0x4, R26.reuse ;  /* 0x00000004161d7824 */ /* 0x100fe200078e021a */
[-C--:B------:R-:W-:Y:S01]  /*0aa0*/  LEA R27, R21, R26.reuse, 0x2 ;  /* 0x0000001a151b7211 */ /* 0x080fe200078e10ff */
[--C-:B-1----:R-:W-:Y:S01]  /*0ab0*/  IMAD R5, R19, 0x4, R26.reuse ;  /* 0x0000000413057824 */ /* 0x102fe200078e021a */
[-C--:B------:R-:W-:Y:S01]  /*0ac0*/  LEA R6, R20, R26.reuse, 0x2 ;  /* 0x0000001a14067211 */ /* 0x080fe200078e10ff */
[----:B------:R-:W1:Y:S01]  /*0ad0*/  LDS R9, [R9+0x30000] ;  /* 0x0300000009097984 */ /* 0x000e620000000800 */
[----:B------:R-:W-:Y:S01]  /*0ae0*/  LEA R4, R18, R26, 0x2 ;  /* 0x0000001a12047211 */ /* 0x000fe200078e10ff */
[----:B------:R-:W-:Y:S01]  /*0af0*/  IMAD R26, R17, 0x4, R26 ;  /* 0x00000004111a7824 */ /* 0x000fe200078e021a */
[-C--:B------:R-:W-:Y:S01]  /*0b00*/  LEA R14, R24, R3.reuse, 0x2 ;  /* 0x00000003180e7211 */ /* 0x080fe200078e10ff */
[----:B------:R-:W2:Y:S01]  /*0b10*/  LDS R8, [R8+0x30000] ;  /* 0x0300000008087984 */ /* 0x000ea20000000800 */
[--C-:B------:R-:W-:Y:S01]  /*0b20*/  IMAD R11, R23, 0x4, R3.reuse ;  /* 0x00000004170b7824 */ /* 0x100fe200078e0203 */
[----:B------:R-:W-:Y:S01]  /*0b30*/  LEA R10, R22, R3, 0x2 ;  /* 0x00000003160a7211 */ /* 0x000fe200078e10ff */
[----:B------:R-:W-:Y:S01]  /*0b40*/  IMAD R7, R21, 0x4, R3 ;  /* 0x0000000415077824 */ /* 0x000fe200078e0203 */
[----:B------:R-:W3:Y:S04]  /*0b50*/  LDS R29, [R29+0x30000] ;  /* 0x030000001d1d7984 */ /* 0x000ee80000000800 */
[----:B------:R-:W4:Y:S01]  /*0b60*/  LDS R27, [R27+0x30000] ;  /* 0x030000001b1b7984 */ /* 0x000f220000000800 */
[----:B------:R-:W-:-:S03]  /*0b70*/  NOP ;  /* 0x0000000000007918 */ /* 0x000fc60000000000 */
[----:B-1----:R1:W-:Y:S04]  /*0b80*/  STS [R6+0x30000], R9 ;  /* 0x0300000906007388 */ /* 0x0023e80000000800 */
[----:B--2---:R2:W-:Y:S04]  /*0b90*/  STS [R5+0x30000], R8 ;  /* 0x0300000805007388 */ /* 0x0045e80000000800 */
[----:B---3--:R3:W-:Y:S04]  /*0ba0*/  STS [R4+0x30000], R29 ;  /* 0x0300001d04007388 */ /* 0x0087e80000000800 */
[----:B----4-:R-:W-:Y:S04]  /*0bb0*/  STS [R26+0x30000], R27 ;  /* 0x0300001b1a007388 */ /* 0x010fe80000000800 */
[----:B------:R-:W4:Y:S04]  /*0bc0*/  LDS R13, [R14+0x30800] ;  /* 0x030800000e0d7984 */ /* 0x000f280000000800 */
[----:B------:R-:W5:Y:S04]  /*0bd0*/  LDS R12, [R11+0x30800] ;  /* 0x030800000b0c7984 */ /* 0x000f680000000800 */
[----:B------:R-:W5:Y:S01]  /*0be0*/  LDS R9, [R10+0x30800] ;  /* 0x030800000a097984 */ /* 0x000f620000000800 */
[----:B-1----:R-:W-:-:S03]  /*0bf0*/  LEA R6, R20, R3, 0x2 ;  /* 0x0000000314067211 */ /* 0x002fc600078e10ff */
[----:B------:R-:W1:Y:S01]  /*0c00*/  LDS R8, [R7+0x30800] ;  /* 0x0308000007087984 */ /* 0x000e620000000800 */
[----:B--2---:R-:W-:Y:S01]  /*0c10*/  IMAD R5, R19, 0x4, R3 ;  /* 0x0000000413057824 */ /* 0x004fe200078e0203 */
[----:B------:R-:W-:Y:S01]  /*0c20*/  NOP ;  /* 0x0000000000007918 */ /* 0x000fe20000000000 */
[-C--:B---3--:R-:W-:Y:S02]  /*0c30*/  LEA R4, R18, R3.reuse, 0x2 ;  /* 0x0000000312047211 */ /* 0x088fe400078e10ff */
[----:B------:R-:W-:Y:S01]  /*0c40*/  LEA R3, R17, R3, 0x2 ;  /* 0x0000000311037211 */ /* 0x000fe200078e10ff */
[----:B----4-:R-:W-:Y:S04]  /*0c50*/  STS [R6+0x30800], R13 ;  /* 0x0308000d06007388 */ /* 0x010fe80000000800 */
[----:B-----5:R-:W-:Y:S04]  /*0c60*/  STS [R5+0x30800], R12 ;  /* 0x0308000c05007388 */ /* 0x020fe80000000800 */
[----:B------:R-:W-:Y:S04]  /*0c70*/  STS [R4+0x30800], R9 ;  /* 0x0308000904007388 */ /* 0x000fe80000000800 */
[----:B-1----:R-:W-:Y:S04]  /*0c80*/  STS [R3+0x30800], R8 ;  /* 0x0308000803007388 */ /* 0x002fe80000000800 */
[----:B------:R-:W1:Y:S04]  /*0c90*/  LDS R27, [R14+0x30a00] ;  /* 0x030a00000e1b7984 */ /* 0x000e680000000800 */
[----:B------:R-:W2:Y:S04]  /*0ca0*/  LDS R26, [R11+0x30a00] ;  /* 0x030a00000b1a7984 */ /* 0x000ea80000000800 */
[----:B------:R-:W3:Y:S04]  /*0cb0*/  LDS R29, [R10+0x30a00] ;  /* 0x030a00000a1d7984 */ /* 0x000ee80000000800 */
[----:B------:R-:W4:Y:S01]  /*0cc0*/  LDS R28, [R7+0x30a00] ;  /* 0x030a0000071c7984 */ /* 0x000f220000000800 */
[----:B------:R-:W-:-:S03]  /*0cd0*/  NOP ;  /* 0x0000000000007918 */ /* 0x000fc60000000000 */
[----:B-1----:R1:W-:Y:S04]  /*0ce0*/  STS [R6+0x30a00], R27 ;  /* 0x030a001b06007388 */ /* 0x0023e80000000800 */
[----:B--2---:R1:W-:Y:S04]  /*0cf0*/  STS [R5+0x30a00], R26 ;  /* 0x030a001a05007388 */ /* 0x0043e80000000800 */
[----:B---3--:R1:W-:Y:S04]  /*0d00*/  STS [R4+0x30a00], R29 ;  /* 0x030a001d04007388 */ /* 0x0083e80000000800 */
[----:B----4-:R1:W-:Y:S01]  /*0d10*/  STS [R3+0x30a00], R28 ;  /* 0x030a001c03007388 */ /* 0x0103e20000000800 */
[----:B------:R2:W-:Y:S06]  /*0d20*/  MEMBAR.ALL.CTA ;  /* 0x0000000000007992 */ /* 0x0005ec0000008000 */
[----:B--2---:R-:W2:Y:S02]  /*0d30*/  FENCE.VIEW.ASYNC.S ;  /* 0x00000000000073c6 */ /* 0x004ea40000000000 */
.L_x_15:
[----:B-1----:R-:W-:Y:S01]  /*0d40*/  VIADD R2, R2, 0x31840 ;  /* 0x0003184002027836 */ /* 0x002fe20000000000 */
[C---:B------:R-:W-:Y:S01]  /*0d50*/  ISETP.NE.AND P0, PT, R15.reuse, 0x3, PT ;  /* 0x000000030f00780c */ /* 0x040fe20003f05270 */
[----:B------:R-:W-:Y:S01]  /*0d60*/  VIADD R15, R15, 0x1 ;  /* 0x000000010f0f7836 */ /* 0x000fe20000000000 */
[----:B------:R-:W-:Y:S02]  /*0d70*/  UIADD3 UR4, UPT, UPT, UR4, 0x1, URZ ;  /* 0x0000000104047890 */ /* 0x000fe4000fffe0ff */
[----:B------:R-:W-:Y:S02]  /*0d80*/  PRMT R2, RZ, 0x654, R2 ;  /* 0x00000654ff027816 */ /* 0x000fe40000000002 */
[----:B------:R-:W-:Y:S01]  /*0d90*/  SEL R15, R15, RZ, P0 ;  /* 0x000000ff0f0f7207 */ /* 0x000fe20000000000 */
[----:B------:R-:W-:Y:S01]  /*0da0*/  UISETP.NE.AND UP0, UPT, UR4, 0x38, UPT ;  /* 0x000000380400788c */ /* 0x000fe2000bf05270 */
[----:B--2---:R1:W-:Y:S02]  /*0db0*/  SYNCS.ARRIVE.TRANS64.RED.A1T0 RZ, [R2+URZ], RZ ;  /* 0x000000ff02ff79a7 */ /* 0x0043e400081004ff */
[----:B------:R-:W-:-:S04]  /*0dc0*/  ISETP.NE.AND P0, PT, R15, RZ, PT ;  /* 0x000000ff0f00720c */ /* 0x000fc80003f05270 */
[----:B------:R-:W-:-:S04]  /*0dd0*/  SEL R3, RZ, 0x1, P0 ;  /* 0x00000001ff037807 */ /* 0x000fc80000000000 */
[----:B------:R-:W-:Y:S01]  /*0de0*/  LOP3.LUT R16, R16, R3, RZ, 0x3c, !PT ;  /* 0x0000000310107212 */ /* 0x000fe200078e3cff */
[----:B------:R-:W-:Y:S06]  /*0df0*/  BRA.U UP0, `(.L_x_16) ;  /* 0xfffffff900fc7547 */ /* 0x000fec000b83ffff */
[----:B------:R-:W-:-:S13]  /*0e00*/  ISETP.NE.AND P0, PT, R25, UR5, PT ;  /* 0x0000000519007c0c */ /* 0x000fda000bf05270 */
[----:B------:R-:W-:Y:S05]  /*0e10*/  @!P0 EXIT ;  /* 0x000000000000894d */ /* 0x000fea0003800000 */
[----:B------:R-:W-:Y:S01]  /*0e20*/  UIADD3 UR5, UPT, UPT, UR5, 0x1, URZ ;  /* 0x0000000105057890 */ /* 0x000fe2000fffe0ff */
[----:B------:R-:W-:Y:S05]  /*0e30*/  BRA `(.L_x_17) ;  /* 0xfffffff800dc7947 */ /* 0x000fea000383ffff */
.L_x_12:
[----:B-1----:R-:W-:-:S09]  /*0e40*/  UISETP.NE.AND UP0, UPT, UR5, URZ, UPT ;  /* 0x000000ff0500728c */ /* 0x002fd2000bf05270 */
[----:B------:R-:W-:Y:S05]  /*0e50*/  BRA.U UP0, `(.L_x_13) ;  /* 0x0000001500207547 */ /* 0x000fea000b800000 */
[----:B------:R-:W1:Y:S01]  /*0e60*/  S2UR UR4, SR_CTAID.X ;  /* 0x00000000000479c3 */ /* 0x000e620000002500 */
[----:B------:R-:W-:Y:S02]  /*0e70*/  UMOV UR8, 0x400 ;  /* 0x0000040000087882 */ /* 0x000fe40000000000 */
[----:B------:R-:W-:-:S04]  /*0e80*/  ULEA UR8, UR5, UR8, 0x18 ;  /* 0x0000000805087291 */ /* 0x000fc8000f8ec0ff */
[----:B------:R-:W-:Y:S02]  /*0e90*/  UIADD3 UR5, UPT, UPT, UR8, 0x14000, URZ ;  /* 0x0001400008057890 */ /* 0x000fe4000fffe0ff */
[----:B------:R-:W-:Y:S02]  /*0ea0*/  UIADD3 UR6, UPT, UPT, UR8, 0x4000, URZ ;  /* 0x0000400008067890 */ /* 0x000fe4000fffe0ff */
[----:B------:R-:W-:Y:S02]  /*0eb0*/  USHF.R.U32.HI UR5, URZ, 0x4, UR5 ;  /* 0x00000004ff057899 */ /* 0x000fe40008011605 */
[----:B------:R-:W-:Y:S02]  /*0ec0*/  USHF.R.U32.HI UR6, URZ, 0x4, UR6 ;  /* 0x00000004ff067899 */ /* 0x000fe40008011606 */
[----:B------:R-:W-:Y:S01]  /*0ed0*/  ULOP3.LUT UR5, UR5, 0x3fc0, URZ, 0xc0, !UPT ;  /* 0x00003fc005057892 */ /* 0x000fe2000f8ec0ff */
[----:B-1----:R-:W-:-:S13]  /*0ee0*/  ISETP.LE.U32.AND P0, PT, R5, UR4, PT ;  /* 0x0000000405007c0c */ /* 0x002fda000bf03070 */
[----:B------:R-:W-:Y:S05]  /*0ef0*/  @P0 EXIT ;  /* 0x000000000000094d */ /* 0x000fea0003800000 */
[----:B------:R-:W-:Y:S01]  /*0f00*/  ULOP3.LUT UR4, URZ, UR4, URZ, 0x33, !UPT ;  /* 0x00000004ff047292 */ /* 0x000fe2000f8e33ff */
[----:B------:R-:W-:Y:S01]  /*0f10*/  IMAD.U32 R0, RZ, RZ, UR5 ;  /* 0x00000005ff007e24 */ /* 0x000fe2000f8e00ff */
[----:B------:R-:W-:Y:S01]  /*0f20*/  ULOP3.LUT UR6, UR6, 0x3fc0, URZ, 0xc0, !UPT ;  /* 0x00003fc006067892 */ /* 0x000fe2000f8ec0ff */
[----:B------:R-:W-:Y:S01]  /*0f30*/  ISETP.GE.U32.AND P0, PT, R21, 0x4, PT ;  /* 0x000000041500780c */ /* 0x000fe20003f06070 */
[----:B------:R-:W-:Y:S01]  /*0f40*/  IMAD.MOV.U32 R4, RZ, RZ, RZ ;  /* 0x000000ffff047224 */ /* 0x000fe200078e00ff */
[----:B------:R-:W-:Y:S01]  /*0f50*/  UMOV UR17, URZ ;  /* 0x000000ff00117c82 */ /* 0x000fe20008000000 */
[----:B------:R-:W-:Y:S01]  /*0f60*/  VIADD R3, R5, UR4 ;  /* 0x0000000405037c36 */ /* 0x000fe20008000000 */
[----:B------:R-:W-:Y:S01]  /*0f70*/  UMOV UR15, URZ ;  /* 0x000000ff000f7c82 */ /* 0x000fe20008000000 */
[C---:B------:R-:W-:Y:S01]  /*0f80*/  IMAD R0, R21.reuse, 0x700, R0 ;  /* 0x0000070015007824 */ /* 0x040fe200078e0200 */
[----:B------:R-:W-:Y:S01]  /*0f90*/  LEA R7, R21, UR6, 0xa ;  /* 0x0000000615077c11 */ /* 0x000fe2000f8e50ff */
[----:B------:R-:W-:Y:S01]  /*0fa0*/  IMAD.HI.U32 R3, R3, 0x38e38e39, RZ ;  /* 0x38e38e3903037827 */ /* 0x000fe200078e00ff */
[----:B------:R-:W-:Y:S01]  /*0fb0*/  UMOV UR6, 0x1c0 ;  /* 0x000001c000067882 */ /* 0x000fe20000000000 */
[----:B------:R-:W-:Y:S01]  /*0fc0*/  UMOV UR7, 0x1c4 ;  /* 0x000001c400077882 */ /* 0x000fe20000000000 */
[----:B------:R-:W-:Y:S01]  /*0fd0*/  SEL R7, R7, RZ, !P0 ;  /* 0x000000ff07077207 */ /* 0x000fe20004000000 */
[----:B------:R-:W-:Y:S01]  /*0fe0*/  UMOV UR4, 0x1c0 ;  /* 0x000001c000047882 */ /* 0x000fe20000000000 */
[----:B------:R-:W-:Y:S01]  /*0ff0*/  SEL R5, R0, RZ, !P0 ;  /* 0x000000ff00057207 */ /* 0x000fe20004000000 */
[----:B------:R-:W-:Y:S01]  /*1000*/  UMOV UR5, 0x1c4 ;  /* 0x000001c400057882 */ /* 0x000fe20000000000 */
[----:B------:R-:W-:-:S07]  /*1010*/  SHF.R.U32.HI R3, RZ, 0x5, R3 ;  /* 0x00000005ff037819 */ /* 0x000fce0000011603 */
.L_x_24:
[----:B------:R-:W-:Y:S02]  /*1020*/  USHF.R.U32.HI UR10, URZ, 0x1, UR17 ;  /* 0x00000001ff0a7899 */ /* 0x000fe40008011611 */
[----:B------:R-:W-:Y:S02]  /*1030*/  USHF.L.U32 UR9, UR17, 0x3, URZ ;  /* 0x0000000311097899 */ /* 0x000fe400080006ff */
[----:B------:R-:W-:Y:S02]  /*1040*/  ULOP3.LUT UR10, UR10, 0x1, URZ, 0xc, !UPT ;  /* 0x000000010a0a7892 */ /* 0x000fe4000f8e0cff */
[----:B------:R-:W-:Y:S02]  /*1050*/  ULOP3.LUT UR9, UR9, 0x8, URZ, 0xc0, !UPT ;  /* 0x0000000809097892 */ /* 0x000fe4000f8ec0ff */
[----:B------:R-:W-:Y:S02]  /*1060*/  USHF.L.U32 UR10, UR10, 0x1f, URZ ;  /* 0x0000001f0a0a7899 */ /* 0x000fe400080006ff */
[----:B------:R-:W-:-:S02]  /*1070*/  ULOP3.LUT UR12, UR17, 0x1, URZ, 0xc0, !UPT ;  /* 0x00000001110c7892 */ /* 0x000fc4000f8ec0ff */
[----:B------:R-:W-:Y:S01]  /*1080*/  MOV R0, UR9 ;  /* 0x0000000900007c02 */ /* 0x000fe20008000f00 */
[----:B------:R-:W-:Y:S01]  /*1090*/  UIADD3 UR9, UPT, UPT, UR8, UR9, URZ ;  /* 0x0000000908097290 */ /* 0x000fe2000fffe0ff */
[----:B------:R-:W-:Y:S01]  /*10a0*/  MOV R9, UR10 ;  /* 0x0000000a00097c02 */ /* 0x000fe20008000f00 */
[----:B------:R-:W-:Y:S02]  /*10b0*/  UIMAD UR12, UR12, 0xe0, URZ ;  /* 0x000000e00c0c78a4 */ /* 0x000fe4000f8e02ff */
[----:B------:R-:W-:Y:S01]  /*10c0*/  UIADD3 UR11, UPT, UPT, UR9, 0x31860, URZ ;  /* 0x00031860090b7890 */ /* 0x000fe2000fffe0ff */
[----:B------:R-:W1:Y:S02]  /*10d0*/  SYNCS.PHASECHK.TRANS64.TRYWAIT P0, [R0+UR8+0x31870], R9 ;  /* 0x03187009000075a7 */ /* 0x000e640008001108 */
[----:B-1----:R-:W-:Y:S09]  /*10e0*/  @!P0 BRA `(.L_x_18) ;  /* 0x0000003000208947 */ /* 0x002ff20003800000 */
.L_x_62:
[----:B------:R-:W-:Y:S01]  /*10f0*/  NOP ;  /* 0x0000000000007918 */ /* 0x000fe20000000000 */
[----:B------:R-:W-:-:S05]  /*1100*/  UMOV UR16, URZ ;  /* 0x000000ff00107c82 */ /* 0x000fca0008000000 */
.L_x_23:
[----:B------:R-:W-:Y:S01]  /*1110*/  ULEA UR10, UR15, UR8, 0x3 ;  /* 0x000000080f0a7291 */ /* 0x000fe2000f8e18ff */
[----:B-1----:R-:W-:Y:S01]  /*1120*/  SHF.L.U32 R9, R4, 0x1f, RZ ;  /* 0x0000001f04097819 */ /* 0x002fe200000006ff */
[----:B------:R-:W-:Y:S01]  /*1130*/  ULOP3.LUT UP0, UR14, UR16, 0x2, URZ, 0xc0, !UPT ;  /* 0x00000002100e7892 */ /* 0x000fe2000f80c0ff */
[----:B------:R-:W-:Y:S06]  /*1140*/  MOV R0, UR15 ;  /* 0x0000000f00007c02 */ /* 0x000fec0008000f00 */
[----:B------:R-:W1:Y:S02]  /*1150*/  SYNCS.PHASECHK.TRANS64.TRYWAIT P0, [UR10+0x31840], R9 ;  /* 0x03184009ff0075a7 */ /* 0x000e64000800110a */
[----:B-12---:R-:W-:Y:S05]  /*1160*/  @!P0 BRA `(.L_x_19) ;  /* 0x0000003000208947 */ /* 0x006fea0003800000 */
.L_x_64:
[----:B------:R-:W-:Y:S01]  /*1170*/  NOP ;  /* 0x0000000000007918 */ /* 0x000fe20000000000 */
[----:B------:R-:W-:Y:S05]  /*1180*/  BRA.U UP0, `(.L_x_20) ;  /* 0x0000000100487547 */ /* 0x000fea000b800000 */
[----:B------:R-:W-:Y:S02]  /*1190*/  ULEA UR22, UR15, UR8, 0x9 ;  /* 0x000000080f167291 */ /* 0x000fe4000f8e48ff */
[----:B------:R-:W-:Y:S02]  /*11a0*/  ULEA UR9, UR15, UR8, 0xa ;  /* 0x000000080f097291 */ /* 0x000fe4000f8e50ff */
[----:B------:R-:W-:Y:S02]  /*11b0*/  UIADD3 UR22, UPT, UPT, UR22, 0x30000, URZ ;  /* 0x0003000016167890 */ /* 0x000fe4000fffe0ff */
[----:B------:R-:W-:Y:S02]  /*11c0*/  UIADD3 UR13, UPT, UPT, UR9, 0x30800, URZ ;  /* 0x00030800090d7890 */ /* 0x000fe4000fffe0ff */
[----:B------:R-:W-:Y:S02]  /*11d0*/  UIADD3 UR9, UPT, UPT, UR9, 0x30a00, URZ ;  /* 0x00030a0009097890 */ /* 0x000fe4000fffe0ff */
[----:B------:R-:W-:Y:S02]  /*11e0*/  USHF.R.U32.HI UR22, URZ, 0x4, UR22 ;  /* 0x00000004ff167899 */ /* 0x000fe40008011616 */
[----:B------:R-:W-:Y:S02]  /*11f0*/  USHF.R.U32.HI UR13, URZ, 0x4, UR13 ;  /* 0x00000004ff0d7899 */ /* 0x000fe4000801160d */
[----:B------:R-:W-:Y:S02]  /*1200*/  USHF.R.U32.HI UR9, URZ, 0x4, UR9 ;  /* 0x00000004ff097899 */ /* 0x000fe40008011609 */
[----:B------:R-:W-:Y:S02]  /*1210*/  ULOP3.LUT UR18, UR22, 0x3fe0, URZ, 0xc0, !UPT ;  /* 0x00003fe016127892 */ /* 0x000fe4000f8ec0ff */
[----:B------:R-:W-:Y:S02]  /*1220*/  ULOP3.LUT UR20, UR13, 0x3fc0, URZ, 0xc0, !UPT ;  /* 0x00003fc00d147892 */ /* 0x000fe4000f8ec0ff */
[----:B------:R-:W-:Y:S01]  /*1230*/  ULOP3.LUT UR22, UR9, 0x3fe0, URZ, 0xc0, !UPT ;  /* 0x00003fe009167892 */ /* 0x000fe2000f8ec0ff */
[----:B------:R-:W-:Y:S01]  /*1240*/  UMOV UR19, 0x4008 ;  /* 0x0000400800137882 */ /* 0x000fe20000000000 */
[----:B------:R-:W-:Y:S01]  /*1250*/  UMOV UR21, 0x4008 ;  /* 0x0000400800157882 */ /* 0x000fe20000000000 */
[----:B------:R-:W-:Y:S02]  /*1260*/  UMOV UR23, 0x4008 ;  /* 0x0000400800177882 */ /* 0x000fe40000000000 */
[----:B------:R2:W-:Y:S02]  /*1270*/  UTCCP.T.S.4x32dp128bit tmem[0x1c0], gdesc[UR18] ;  /* 0x0001c012ff0079e7 */ /* 0x0005e40009100000 */
[----:B------:R2:W-:Y:S02]  /*1280*/  UTCCP.T.S.4x32dp128bit tmem[0x1c4], gdesc[UR20] ;  /* 0x0001c414ff0079e7 */ /* 0x0005e40009100000 */
[----:B------:R2:W-:Y:S01]  /*1290*/  UTCCP.T.S.4x32dp128bit tmem[0x1c8], gdesc[UR22] ;  /* 0x0001c816ff0079e7 */ /* 0x0005e20009100000 */
[----:B------:R-:W-:Y:S02]  /*12a0*/  NOP ;  /* 0x0000000000007918 */ /* 0x000fe40000000000 */
.L_x_20:
[----:B------:R-:W-:Y:S01]  /*12b0*/  UISETP.NE.AND UP0, UPT, UR15, 0x3, UPT ;  /* 0x000000030f00788c */ /* 0x000fe2000bf05270 */
[----:B-1----:R-:W1:Y:S01]  /*12c0*/  SHFL.IDX PT, R2, R7, R0, 0x1f ;  /* 0x00001f0007027589 */ /* 0x002e6200000e0000 */
[----:B------:R-:W-:Y:S01]  /*12d0*/  UIADD3 UR9, UPT, UPT, UR15, 0x1, URZ ;  /* 0x000000010f097890 */ /* 0x000fe2000fffe0ff */
[----:B------:R-:W-:Y:S03]  /*12e0*/  NOP ;  /* 0x0000000000007918 */ /* 0x000fe60000000000 */
[----:B------:R-:W-:Y:S03]  /*12f0*/  USEL UR9, UR9, URZ, UP0 ;  /* 0x000000ff09097287 */ /* 0x000fe60008000000 */
[----:B------:R3:W4:Y:S01]  /*1300*/  SHFL.IDX PT, R6, R5, R0, 0x1f ;  /* 0x00001f0005067589 */ /* 0x00072200000e0000 */
[----:B------:R-:W-:Y:S02]  /*1310*/  USHF.L.U32 UR15, UR14, 0x4, URZ ;  /* 0x000000040e0f7899 */ /* 0x000fe400080006ff */
[----:B------:R-:W-:Y:S02]  /*1320*/  ULEA UR13, UR9, UR8, 0x3 ;  /* 0x00000008090d7291 */ /* 0x000fe4000f8e18ff */
[----:B------:R-:W-:Y:S01]  /*1330*/  ULEA UR14, UR14, 0x8b8, 0xd ;  /* 0x000008b80e0e7891 */ /* 0x000fe2000f8e68ff */
[----:B------:R-:W-:Y:S01]  /*1340*/  ISETP.NE.AND P0, PT, RZ, UR9, PT ;  /* 0x00000009ff007c0c */ /* 0x000fe2000bf05270 */
[----:B------:R-:W-:Y:S02]  /*1350*/  UISETP.NE.AND UP0, UPT, UR16, URZ, UPT ;  /* 0x000000ff1000728c */ /* 0x000fe4000bf05270 */
[----:B------:R-:W-:Y:S01]  /*1360*/  UPRMT UR15, UR15, 0x5410, UR14 ;  /* 0x000054100f0f7896 */ /* 0x000fe2000800000e */
[----:B------:R-:W-:Y:S01]  /*1370*/  SEL R11, RZ, 0x1, P0 ;  /* 0x00000001ff0b7807 */ /* 0x000fe20000000000 */
[----:B------:R-:W-:Y:S01]  /*1380*/  UIADD3 UR10, UPT, UPT, UR10, 0x31820, URZ ;  /* 0x000318200a0a7890 */ /* 0x000fe2000fffe0ff */
[----:B------:R-:W-:Y:S02]  /*1390*/  UMOV UR14, URZ ;  /* 0x000000ff000e7c82 */ /* 0x000fe40008000000 */
[----:B------:R-:W-:Y:S01]  /*13a0*/  LOP3.LUT R4, R4, R11, RZ, 0x3c, !PT ;  /* 0x0000000b04047212 */ /* 0x000fe200078e3cff */
[----:B--2---:R-:W-:Y:S01]  /*13b0*/  UMOV UR21, 0x40004040 ;  /* 0x4000404000157882 */ /* 0x004fe20000000000 */
[----:B------:R-:W-:Y:S01]  /*13c0*/  UMOV UR19, 0x40004040 ;  /* 0x4000404000137882 */ /* 0x000fe20000000000 */
[----:B------:R-:W-:Y:S01]  /*13d0*/  UMOV UR25, 0x40004040 ;  /* 0x4000404000197882 */ /* 0x000fe20000000000 */
[----:B------:R-:W-:Y:S01]  /*13e0*/  UMOV UR23, 0x40004040 ;  /* 0x4000404000177882 */ /* 0x000fe20000000000 */
[----:B------:R-:W-:Y:S01]  /*13f0*/  IMAD.U32 R9, R4, -0x80000000, RZ ;  /* 0x8000000004097824 */ /* 0x000fe200078e00ff */
[----:B------:R-:W-:Y:S01]  /*1400*/  UMOV UR29, 0x40004040 ;  /* 0x40004040001d7882 */ /* 0x000fe20000000000 */
[----:B------:R-:W-:Y:S01]  /*1410*/  UMOV UR27, 0x40004040 ;  /* 0x40004040001b7882 */ /* 0x000fe20000000000 */
[----:B------:R-:W-:Y:S01]  /*1420*/  UMOV UR33, 0x40004040 ;  /* 0x4000404000217882 */ /* 0x000fe20000000000 */
[----:B------:R-:W-:Y:S01]  /*1430*/  UMOV UR31, 0x40004040 ;  /* 0x40004040001f7882 */ /* 0x000fe20000000000 */
[----:B-1----:R-:W-:Y:S01]  /*1440*/  R2UR UR20, R2 ;  /* 0x00000000021472ca */ /* 0x002fe200000e0000 */
[----:B---3--:R-:W-:Y:S01]  /*1450*/  IMAD.U32 R0, RZ, RZ, UR9 ;  /* 0x00000009ff007e24 */ /* 0x008fe2000f8e00ff */
[----:B----4-:R-:W-:Y:S11]  /*1460*/  R2UR UR18, R6 ;  /* 0x00000000061272ca */ /* 0x010ff600000e0000 */
[----:B------:R-:W-:Y:S02]  /*1470*/  UIADD3 UR24, UPT, UPT, UR20, 0x2, URZ ;  /* 0x0000000214187890 */ /* 0x000fe4000fffe0ff */
[----:B------:R-:W-:Y:S01]  /*1480*/  UIADD3 UR22, UPT, UPT, UR18, 0x2, URZ ;  /* 0x0000000212167890 */ /* 0x000fe2000fffe0ff */
[----:B------:R1:W-:Y:S01]  /*1490*/  UTCQMMA gdesc[UR20], gdesc[UR18], tmem[UR12], tmem[UR14], idesc[UR15], tmem[UR6], UP0 ;  /* 0x00060e1214007dea */ /* 0x0003e2000800030c */
[----:B------:R-:W-:Y:S02]  /*14a0*/  UIADD3 UR28, UPT, UPT, UR20, 0x4, URZ ;  /* 0x00000004141c7890 */ /* 0x000fe4000fffe0ff */
[----:B------:R-:W-:Y:S02]  /*14b0*/  UIADD3 UR26, UPT, UPT, UR18, 0x4, URZ ;  /* 0x00000004121a7890 */ /* 0x000fe4000fffe0ff */
[----:B------:R-:W-:Y:S02]  /*14c0*/  UIADD3 UR32, UPT, UPT, UR20, 0x6, URZ ;  /* 0x0000000614207890 */ /* 0x000fe4000fffe0ff */
[----:B------:R-:W-:Y:S01]  /*14d0*/  UIADD3 UR30, UPT, UPT, UR18, 0x6, URZ ;  /* 0x00000006121e7890 */ /* 0x000fe2000fffe0ff */
[----:B------:R1:W-:Y:S04]  /*14e0*/  UTCQMMA gdesc[UR24], gdesc[UR22], tmem[UR12], tmem[UR14], idesc[UR15], tmem[UR6], UPT ;  /* 0x00060e1618007dea */ /* 0x0003e8000b80030c */
[----:B------:R1:W-:Y:S04]  /*14f0*/  UTCQMMA gdesc[UR28], gdesc[UR26], tmem[UR12], tmem[UR14], idesc[UR15], tmem[UR6], UPT ;  /* 0x00060e1a1c007dea */ /* 0x0003e8000b80030c */
[----:B------:R1:W-:Y:S01]  /*1500*/  UTCQMMA gdesc[UR32], gdesc[UR30], tmem[UR12], tmem[UR14], idesc[UR15], tmem[UR6], UPT ;  /* 0x00060e1e20007dea */ /* 0x0003e2000b80030c */
[----:B------:R1:W-:Y:S01]  /*1510*/  UTCBAR [UR10], URZ ;  /* 0x000000ff0a0073e9 */ /* 0x0003e200080000ff */
[----:B------:R-:W2:Y:S02]  /*1520*/  SYNCS.PHASECHK.TRANS64.TRYWAIT P0, [UR13+0x31840], R9 ;  /* 0x03184009ff0075a7 */ /* 0x000ea4000800110d */
[----:B-12---:R-:W-:Y:S05]  /*1530*/  @!P0 BRA `(.L_x_21) ;  /* 0x0000002c00488947 */ /* 0x006fea0003800000 */
.L_x_66:
[----:B------:R-:W-:Y:S01]  /*1540*/  UIADD3 UR10, UPT, UPT, UR16, 0x1, URZ ;  /* 0x00000001100a7890 */ /* 0x000fe2000fffe0ff */
[----:B-1----:R-:W1:Y:S01]  /*1550*/  SHFL.IDX PT, R2, R7, R0, 0x1f ;  /* 0x00001f0007027589 */ /* 0x002e6200000e0000 */
[----:B------:R-:W-:Y:S02]  /*1560*/  UIADD3 UR13, UPT, UPT, UR13, 0x31820, URZ ;  /* 0x000318200d0d7890 */ /* 0x000fe4000fffe0ff */
[----:B------:R-:W-:Y:S05]  /*1570*/  USHF.L.U32 UR14, UR10, 0xd, URZ ;  /* 0x0000000d0a0e7899 */ /* 0x000fea00080006ff */
[----:B------:R-:W2:Y:S01]  /*1580*/  SHFL.IDX PT, R6, R5, R0, 0x1f ;  /* 0x00001f0005067589 */ /* 0x000ea200000e0000 */
[----:B------:R-:W-:Y:S01]  /*1590*/  USHF.L.U32 UR15, UR10, 0x4, URZ ;  /* 0x000000040a0f7899 */ /* 0x000fe200080006ff */
[----:B------:R-:W-:Y:S01]  /*15a0*/  NOP ;  /* 0x0000000000007918 */ /* 0x000fe20000000000 */
[----:B------:R-:W-:Y:S01]  /*15b0*/  ULOP3.LUT UR14, UR14, 0x6000, URZ, 0xc0, !UPT ;  /* 0x000060000e0e7892 */ /* 0x000fe2000f8ec0ff */
[----:B------:R-:W-:Y:S01]  /*15c0*/  NOP ;  /* 0x0000000000007918 */ /* 0x000fe20000000000 */
[----:B------:R-:W-:Y:S02]  /*15d0*/  ULOP3.LUT UR15, UR15, 0x30, URZ, 0xc0, !UPT ;  /* 0x000000300f0f7892 */ /* 0x000fe4000f8ec0ff */
[----:B------:R-:W-:Y:S02]  /*15e0*/  ULOP3.LUT UR14, UR14, 0x8b8, URZ, 0xfc, !UPT ;  /* 0x000008b80e0e7892 */ /* 0x000fe4000f8efcff */
[----:B------:R-:W-:Y:S02]  /*15f0*/  UISETP.NE.AND UP0, UPT, UR10, 0x37, UPT ;  /* 0x000000370a00788c */ /* 0x000fe4000bf05270 */
[----:B------:R-:W-:Y:S01]  /*1600*/  UPRMT UR15, UR15, 0x5410, UR14 ;  /* 0x000054100f0f7896 */ /* 0x000fe2000800000e */
[----:B------:R-:W-:Y:S02]  /*1610*/  UMOV UR21, 0x40004040 ;  /* 0x4000404000157882 */ /* 0x000fe40000000000 */
[----:B------:R-:W-:Y:S01]  /*1620*/  UMOV UR14, URZ ;  /* 0x000000ff000e7c82 */ /* 0x000fe20008000000 */
[----:B------:R-:W-:Y:S01]  /*1630*/  UMOV UR19, 0x40004040 ;  /* 0x4000404000137882 */ /* 0x000fe20000000000 */
[----:B------:R-:W-:Y:S01]  /*1640*/  UMOV UR25, 0x40004040 ;  /* 0x4000404000197882 */ /* 0x000fe20000000000 */
[----:B------:R-:W-:Y:S01]  /*1650*/  UMOV UR23, 0x40004040 ;  /* 0x4000404000177882 */ /* 0x000fe20000000000 */
[----:B------:R-:W-:Y:S01]  /*1660*/  UMOV UR29, 0x40004040 ;  /* 0x40004040001d7882 */ /* 0x000fe20000000000 */
[----:B-1----:R-:W-:Y:S01]  /*1670*/  R2UR UR20, R2 ;  /* 0x00000000021472ca */ /* 0x002fe200000e0000 */
[----:B------:R-:W-:Y:S01]  /*1680*/  UMOV UR27, 0x40004040 ;  /* 0x40004040001b7882 */ /* 0x000fe20000000000 */
[----:B--2---:R-:W-:Y:S01]  /*1690*/  R2UR UR18, R6 ;  /* 0x00000000061272ca */ /* 0x004fe200000e0000 */
[----:B------:R-:W-:Y:S01]  /*16a0*/  UMOV UR33, 0x40004040 ;  /* 0x4000404000217882 */ /* 0x000fe20000000000 */
[----:B------:R-:W-:Y:S09]  /*16b0*/  UMOV UR31, 0x40004040 ;  /* 0x40004040001f7882 */ /* 0x000ff20000000000 */
[----:B------:R-:W-:Y:S02]  /*16c0*/  UIADD3 UR24, UPT, UPT, UR20, 0x2, URZ ;  /* 0x0000000214187890 */ /* 0x000fe4000fffe0ff */
[----:B------:R-:W-:Y:S01]  /*16d0*/  UIADD3 UR22, UPT, UPT, UR18, 0x2, URZ ;  /* 0x0000000212167890 */ /* 0x000fe2000fffe0ff */
[----:B------:R1:W-:Y:S01]  /*16e0*/  UTCQMMA gdesc[UR20], gdesc[UR18], tmem[UR12], tmem[UR14], idesc[UR15], tmem[UR4], UPT ;  /* 0x00040e1214007dea */ /* 0x0003e2000b80030c */
        /* <DEDUP_REMOVED lines=8> */
[----:B------:R-:W-:Y:S05]  /*1770*/  BRA.U UP0, `(.L_x_22) ;  /* 0x0000000100087547 */ /* 0x000fea000b800000 */
[----:B------:R2:W-:Y:S01]  /*1780*/  UTCBAR [UR11], URZ ;  /* 0x000000ff0b0073e9 */ /* 0x0005e200080000ff */
[----:B------:R-:W-:Y:S01]  /*1790*/  NOP ;  /* 0x0000000000007918 */ /* 0x000fe20000000000 */
.L_x_22:
[----:B------:R-:W-:Y:S02]  /*17a0*/  UISETP.NE.AND UP0, UPT, UR9, 0x3, UPT ;  /* 0x000000030900788c */ /* 0x000fe4000bf05270 */
[----:B------:R-:W-:Y:S02]  /*17b0*/  UIADD3 UR9, UPT, UPT, UR9, 0x1, URZ ;  /* 0x0000000109097890 */ /* 0x000fe4000fffe0ff */
[----:B------:R-:W-:Y:S02]  /*17c0*/  UIADD3 UR16, UPT, UPT, UR16, 0x2, URZ ;  /* 0x0000000210107890 */ /* 0x000fe4000fffe0ff */
[----:B-1----:R-:W-:Y:S02]  /*17d0*/  USEL UR15, UR9, URZ, UP0 ;  /* 0x000000ff090f7287 */ /* 0x002fe40008000000 */
[----:B------:R-:W-:Y:S04]  /*17e0*/  UISETP.NE.AND UP0, UPT, UR16, 0x38, UPT ;  /* 0x000000381000788c */ /* 0x000fe8000bf05270 */
[----:B------:R-:W-:Y:S04]  /*17f0*/  ISETP.NE.AND P0, PT, RZ, UR15, PT ;  /* 0x0000000fff007c0c */ /* 0x000fe8000bf05270 */
[----:B------:R-:W-:Y:S04]  /*1800*/  SEL R9, RZ, 0x1, P0 ;  /* 0x00000001ff097807 */ /* 0x000fe80000000000 */
[----:B------:R-:W-:Y:S01]  /*1810*/  LOP3.LUT R4, R4, R9, RZ, 0x3c, !PT ;  /* 0x0000000904047212 */ /* 0x000fe200078e3cff */
[----:B------:R-:W-:Y:S06]  /*1820*/  BRA.U UP0, `(.L_x_23) ;  /* 0xfffffff900387547 */ /* 0x000fec000b83ffff */
[----:B------:R-:W-:-:S13]  /*1830*/  ISETP.NE.AND P0, PT, R3, UR17, PT ;  /* 0x0000001103007c0c */ /* 0x000fda000bf05270 */
[----:B--2---:R-:W-:Y:S05]  /*1840*/  @!P0 EXIT ;  /* 0x000000000000894d */ /* 0x004fea0003800000 */
[----:B------:R-:W-:Y:S01]  /*1850*/  UIADD3 UR17, UPT, UPT, UR17, 0x1, URZ ;  /* 0x0000000111117890 */ /* 0x000fe2000fffe0ff */
[----:B------:R-:W-:Y:S11]  /*1860*/  BRA `(.L_x_24) ;  /* 0xfffffff400ec7947 */ /* 0x000ff6000383ffff */
.L_x_11:
[----:B------:R-:W-:-:S13]  /*1870*/  ELECT P0, URZ, PT ;  /* 0x0000000000ff782f */ /* 0x000fda0003800000 */
[----:B------:R-:W-:Y:S05]  /*1880*/  @!P0 BRA `(.L_x_13) ;  /* 0x0000000800948947 */ /* 0x000fea0003800000 */
[----:B------:R-:W1:Y:S02]  /*1890*/  S2R R12, SR_CTAID.X ;  /* 0x00000000000c7919 */ /* 0x000e640000002500 */
[----:B-1----:R-:W-:-:S13]  /*18a0*/  ISETP.GE.U32.AND P0, PT, R12, R5, PT ;  /* 0x000000050c00720c */ /* 0x002fda0003f06070 */
[----:B------:R-:W-:Y:S05]  /*18b0*/  @P0 EXIT ;  /* 0x000000000000094d */ /* 0x000fea0003800000 */
[----:B------:R-:W1:Y:S01]  /*18c0*/  LDC.64 R16, c[0x0][0x348] ;  /* 0x0000d200ff107b82 */ /* 0x000e620000000a00 */
[-C--:B------:R-:W-:Y:S01]  /*18d0*/  LOP3.LUT R0, RZ, R12.reuse, RZ, 0x33, !PT ;  /* 0x0000000cff007212 */ /* 0x080fe200078e33ff */
[----:B------:R-:W-:Y:S02]  /*18e0*/  HFMA2 R13, -RZ, RZ, 0, 0 ;  /* 0x00000000ff0d7431 */ /* 0x000fe400000001ff */
[----:B------:R-:W-:Y:S02]  /*18f0*/  IMAD.MOV.U32 R14, RZ, RZ, RZ ;  /* 0x000000ffff0e7224 */ /* 0x000fe400078e00ff */
[----:B------:R-:W-:Y:S02]  /*1900*/  IMAD.IADD R0, R5, 0x1, R0 ;  /* 0x0000000105007824 */ /* 0x000fe400078e0200 */
[----:B------:R-:W2:Y:S02]  /*1910*/  LDC.64 R6, c[0x0][0x358] ;  /* 0x0000d600ff067b82 */ /* 0x000ea40000000a00 */
[----:B------:R-:W-:Y:S01]  /*1920*/  IMAD.HI.U32 R11, R0, 0x38e38e39, RZ ;  /* 0x38e38e39000b7827 */ /* 0x000fe200078e00ff */
[----:B------:R-:W-:-:S04]  /*1930*/  MOV R0, R12 ;  /* 0x0000000c00007202 */ /* 0x000fc80000000f00 */
[----:B------:R-:W-:-:S07]  /*1940*/  SHF.R.U32.HI R11, RZ, 0x5, R11 ;  /* 0x00000005ff0b7819 */ /* 0x000fce000001160b */
.L_x_30:
[----:B------:R-:W-:Y:S02]  /*1950*/  SHF.R.U32.HI R3, RZ, 0x4, R0 ;  /* 0x00000004ff037819 */ /* 0x000fe40000011600 */
[----:B------:R-:W-:-:S03]  /*1960*/  MOV R4, 0x19d0 ;  /* 0x000019d000047802 */ /* 0x000fc60000000f00 */
[----:B------:R-:W-:-:S04]  /*1970*/  IMAD.HI.U32 R3, R3, 0xd79435f, RZ ;  /* 0x0d79435f03037827 */ /* 0x000fc800078e00ff */
[C---:B------:R-:W-:Y:S02]  /*1980*/  IMAD R35, R3.reuse, -0x10, R20 ;  /* 0xfffffff003237824 */ /* 0x040fe400078e0214 */
[----:B------:R-:W-:-:S03]  /*1990*/  IMAD R0, R3, -0x130, R0 ;  /* 0xfffffed003007824 */ /* 0x000fc600078e0200 */
[----:B------:R-:W-:Y:S02]  /*19a0*/  VIMNMX.U32 R35, PT, PT, R35, 0x10, PT ;  /* 0x0000001023237848 */ /* 0x000fe40003fe0000 */
[----:B-1----:R-:W-:Y:S02]  /*19b0*/  LOP3.LUT R8, R0, 0xffff, RZ, 0xc0, !PT ;  /* 0x0000ffff00087812 */ /* 0x002fe400078ec0ff */
[----:B-12---:R-:W-:Y:S05]  /*19c0*/  CALL.REL.NOINC `($__internal_3_$__cuda_sm20_div_u16) ;  /* 0x0000002800ec7944 */ /* 0x006fea0003c00000 */
[----:B------:R-:W-:Y:S01]  /*19d0*/  PRMT R35, R35, 0x9910, RZ ;  /* 0x0000991023237816 */ /* 0x000fe200000000ff */
[----:B------:R-:W1:Y:S01]  /*19e0*/  S2R R8, SR_CgaCtaId ;  /* 0x0000000000087919 */ /* 0x000e620000008800 */
[----:B------:R-:W-:Y:S01]  /*19f0*/  PRMT R2, R36, 0x9910, RZ ;  /* 0x0000991024027816 */ /* 0x000fe200000000ff */
[----:B------:R-:W2:Y:S01]  /*1a00*/  LDC.64 R4, c[0x0][0x380] ;  /* 0x0000e000ff047b82 */ /* 0x000ea20000000a00 */
[----:B------:R-:W-:-:S03]  /*1a10*/  MOV R10, 0x100 ;  /* 0x00000100000a7802 */ /* 0x000fc60000000f00 */
[----:B------:R-:W-:-:S04]  /*1a20*/  IMAD R2, R35, R2, RZ ;  /* 0x0000000223027224 */ /* 0x000fc800078e02ff */
[----:B------:R-:W-:-:S05]  /*1a30*/  IMAD.MOV R2, RZ, RZ, -R2 ;  /* 0x000000ffff027224 */ /* 0x000fca00078e0a02 */
[----:B------:R-:W-:-:S05]  /*1a40*/  PRMT R9, R2, 0x7710, RZ ;  /* 0x0000771002097816 */ /* 0x000fca00000000ff */
[----:B------:R-:W-:Y:S01]  /*1a50*/  IMAD.IADD R2, R0, 0x1, R9 ;  /* 0x0000000100027824 */ /* 0x000fe200078e0209 */
[----:B------:R-:W-:Y:S01]  /*1a60*/  LOP3.LUT R9, R36, 0xffff, RZ, 0xc0, !PT ;  /* 0x0000ffff24097812 */ /* 0x000fe200078ec0ff */
[----:B------:R-:W-:-:S03]  /*1a70*/  IMAD.MOV.U32 R0, RZ, RZ, RZ ;  /* 0x000000ffff007224 */ /* 0x000fc600078e00ff */
[----:B------:R-:W-:Y:S01]  /*1a80*/  LOP3.LUT R2, R2, 0xffff, RZ, 0xc0, !PT ;  /* 0x0000ffff02027812 */ /* 0x000fe200078ec0ff */
[----:B------:R-:W-:-:S04]  /*1a90*/  IMAD R9, R9, 0xe0, RZ ;  /* 0x000000e009097824 */ /* 0x000fc800078e02ff */
[----:B------:R-:W-:Y:S01]  /*1aa0*/  IMAD R2, R3, 0x10, R2 ;  /* 0x0000001003027824 */ /* 0x000fe200078e0202 */
[----:B------:R-:W-:-:S04]  /*1ab0*/  MOV R3, 0x400 ;  /* 0x0000040000037802 */ /* 0x000fc80000000f00 */
[----:B------:R-:W-:Y:S02]  /*1ac0*/  SHF.L.U32 R2, R2, 0x7, RZ ;  /* 0x0000000702027819 */ /* 0x000fe400000006ff */
[----:B-1----:R-:W-:-:S03]  /*1ad0*/  LEA R8, R8, R3, 0x18 ;  /* 0x0000000308087211 */ /* 0x002fc600078ec0ff */
[----:B--2---:R-:W-:-:S07]  /*1ae0*/  IMAD.WIDE.U32 R4, R2, 0x4, R4 ;  /* 0x0000000402047825 */ /* 0x004fce00078e0004 */
.L_x_29:
[----:B------:R-:W-:Y:S01]  /*1af0*/  LOP3.LUT R13, R13, 0x1, RZ, 0x3c, !PT ;  /* 0x000000010d0d7812 */ /* 0x000fe200078e3cff */
[----:B------:R-:W-:Y:S05]  /*1b00*/  YIELD ;  /* 0x0000000000007946 */ /* 0x000fea0003800000 */
[----:B------:R-:W-:Y:S04]  /*1b10*/  SHF.L.U32 R3, R13, 0x1f, RZ ;  /* 0x0000001f0d037819 */ /* 0x000fe800000006ff */
[----:B-1----:R-:W1:Y:S02]  /*1b20*/  SYNCS.PHASECHK.TRANS64.TRYWAIT P0, [R8+URZ+0x31820], R3 ;  /* 0x03182003080075a7 */ /* 0x002e6400080011ff */
[----:B-12---:R-:W-:Y:S05]  /*1b30*/  @!P0 BRA `(.L_x_25) ;  /* 0x0000002400e48947 */ /* 0x006fea0003800000 */
.L_x_68:
[----:B------:R-:W2:Y:S01]  /*1b40*/  LDCU.64 UR24, c[0x0][0x348] ;  /* 0x00006900ff1877ac */ /* 0x000ea20008000a00 */
[----:B------:R-:W-:Y:S01]  /*1b50*/  R2UR UR4, R6 ;  /* 0x00000000060472ca */ /* 0x000fe200000e0000 */
[----:B-1----:R-:W-:Y:S01]  /*1b60*/  IMAD.MOV.U32 R19, RZ, RZ, 0xb580 ;  /* 0x0000b580ff137424 */ /* 0x002fe200078e00ff */
[----:B------:R-:W-:Y:S01]  /*1b70*/  R2UR UR5, R7 ;  /* 0x00000000070572ca */ /* 0x000fe200000e0000 */
[----:B------:R-:W-:Y:S01]  /*1b80*/  IMAD.U32 R15, R13, -0x80000000, RZ ;  /* 0x800000000d0f7824 */ /* 0x000fe200078e00ff */
[----:B------:R-:W-:Y:S01]  /*1b90*/  R2UR UR19, R2 ;  /* 0x00000000021372ca */ /* 0x000fe200000e0000 */
[----:B------:R-:W-:Y:S01]  /*1ba0*/  UMOV UR6, 0x0 ;  /* 0x0000000000067882 */ /* 0x000fe20000000000 */
[----:B------:R-:W-:Y:S01]  /*1bb0*/  UMOV UR7, 0x10000000 ;  /* 0x1000000000077882 */ /* 0x000fe20000000000 */
[----:B------:R-:W-:Y:S02]  /*1bc0*/  R2UR UR15, R0 ;  /* 0x00000000000f72ca */ /* 0x000fe400000e0000 */
[----:B------:R-:W-:Y:S02]  /*1bd0*/  R2UR UR22, R9 ;  /* 0x00000000091672ca */ /* 0x000fe400000e0000 */
[C---:B------:R-:W-:Y:S02]  /*1be0*/  IADD3 R22, P0, PT, R16.reuse, 0xc0, RZ ;  /* 0x000000c010167810 */ /* 0x040fe40007f1e0ff */
[----:B------:R-:W-:Y:S02]  /*1bf0*/  IADD3 R24, P1, PT, R16, 0x40, RZ ;  /* 0x0000004010187810 */ /* 0x000fe40007f3e0ff */
[----:B------:R-:W3:Y:S01]  /*1c00*/  LDG.E.CONSTANT R3, desc[UR4][R4.64] ;  /* 0x0000000404037981 */ /* 0x000ee2000c1e9900 */
[----:B------:R-:W-:Y:S01]  /*1c10*/  R2UR UR9, R8 ;  /* 0x00000000080972ca */ /* 0x000fe200000e0000 */
[--C-:B------:R-:W-:Y:S01]  /*1c20*/  IMAD.X R23, RZ, RZ, R17.reuse, P0 ;  /* 0x000000ffff177224 */ /* 0x100fe200000e0611 */
[----:B------:R-:W-:Y:S01]  /*1c30*/  R2UR UR18, R10 ;  /* 0x000000000a1272ca */ /* 0x000fe200000e0000 */
[----:B------:R-:W-:Y:S01]  /*1c40*/  IMAD.X R25, RZ, RZ, R17, P1 ;  /* 0x000000ffff197224 */ /* 0x000fe200008e0611 */
[----:B------:R-:W-:Y:S01]  /*1c50*/  R2UR UR30, R24 ;  /* 0x00000000181e72ca */ /* 0x000fe200000e0000 */
[----:B------:R-:W-:Y:S01]  /*1c60*/  UMOV UR14, UR19 ;  /* 0x00000013000e7c82 */ /* 0x000fe20008000000 */
[----:B------:R-:W-:Y:S02]  /*1c70*/  R2UR UR26, R22 ;  /* 0x00000000161a72ca */ /* 0x000fe400000e0000 */
[----:B------:R-:W-:Y:S02]  /*1c80*/  R2UR UR31, R25 ;  /* 0x00000000191f72ca */ /* 0x000fe400000e0000 */
[----:B------:R-:W-:Y:S03]  /*1c90*/  R2UR UR27, R23 ;  /* 0x00000000171b72ca */ /* 0x000fe600000e0000 */
[----:B------:R-:W-:Y:S02]  /*1ca0*/  UIADD3 UR17, UPT, UPT, UR9, 0x31800, URZ ;  /* 0x0003180009117890 */ /* 0x000fe4000fffe0ff */
[----:B------:R-:W-:Y:S02]  /*1cb0*/  UIADD3 UR18, UPT, UPT, UR18, -0x100, URZ ;  /* 0xffffff0012127890 */ /* 0x000fe4000fffe0ff */
[----:B------:R-:W-:Y:S02]  /*1cc0*/  UIADD3 UR16, UPT, UPT, UR9, 0x4000, URZ ;  /* 0x0000400009107890 */ /* 0x000fe4000fffe0ff */
[----:B------:R-:W-:Y:S02]  /*1cd0*/  UIADD3 UR8, UPT, UPT, UR9, 0x14000, URZ ;  /* 0x0001400009087890 */ /* 0x000fe4000fffe0ff */
[----:B------:R-:W-:Y:S02]  /*1ce0*/  UIADD3 UR12, UPT, UPT, UR9, 0x30000, URZ ;  /* 0x00030000090c7890 */ /* 0x000fe4000fffe0ff */
[----:B------:R-:W-:Y:S01]  /*1cf0*/  UIADD3 UR20, UPT, UPT, UR9, 0x30800, URZ ;  /* 0x0003080009147890 */ /* 0x000fe2000fffe0ff */
[----:B------:R-:W-:Y:S02]  /*1d00*/  UMOV UR10, UR18 ;  /* 0x00000012000a7c82 */ /* 0x000fe40008000000 */
[----:B------:R1:W-:Y:S01]  /*1d10*/  UTMALDG.2D [UR16], [UR30], desc[UR6] ;  /* 0x000006101e0075b4 */ /* 0x0003e20008009000 */
[----:B------:R-:W-:Y:S01]  /*1d20*/  UMOV UR9, UR17 ;  /* 0x0000001100097c82 */ /* 0x000fe20008000000 */
[----:B------:R-:W-:Y:S01]  /*1d30*/  UMOV UR13, UR17 ;  /* 0x00000011000d7c82 */ /* 0x000fe20008000000 */
[----:B------:R-:W-:Y:S01]  /*1d40*/  UMOV UR21, UR17 ;  /* 0x0000001100157c82 */ /* 0x000fe20008000000 */
[C---:B---3--:R-:W-:Y:S01]  /*1d50*/  IMAD.SHL.U32 R18, R3.reuse, 0x1000, RZ ;  /* 0x0000100003127824 */ /* 0x048fe200078e00ff */
[C---:B------:R-:W-:Y:S01]  /*1d60*/  ISETP.GT.AND P0, PT, R3.reuse, RZ, PT ;  /* 0x000000ff0300720c */ /* 0x040fe20003f04270 */
[----:B--2---:R-:W-:Y:S01]  /*1d70*/  UIADD3 UR28, UP2, UPT, UR24, 0x140, URZ ;  /* 0x00000140181c7890 */ /* 0x004fe2000ff5e0ff */
[----:B------:R-:W-:Y:S01]  /*1d80*/  R2UR UR4, R3 ;  /* 0x00000000030472ca */ /* 0x000fe200000e0000 */
[----:B------:R-:W-:Y:S01]  /*1d90*/  UIADD3 UR24, UP1, UPT, UR24, 0x1c0, URZ ;  /* 0x000001c018187890 */ /* 0x000fe2000ff3e0ff */
[----:B------:R-:W-:Y:S01]  /*1da0*/  SEL R18, R18, RZ, P0 ;  /* 0x000000ff12127207 */ /* 0x000fe20000000000 */
[----:B------:R-:W-:Y:S02]  /*1db0*/  UIADD3.X UR29, UPT, UPT, URZ, UR25, URZ, UP2, !UPT ;  /* 0x00000019ff1d7290 */ /* 0x000fe400097fe4ff */
[----:B------:R-:W-:Y:S02]  /*1dc0*/  UIADD3.X UR25, UPT, UPT, URZ, UR25, URZ, UP1, !UPT ;  /* 0x00000019ff197290 */ /* 0x000fe40008ffe4ff */
[----:B------:R-:W-:Y:S05]  /*1dd0*/  IMAD.IADD R18, R9, 0x1, R18 ;  /* 0x0000000109127824 */ /* 0x000fea00078e0212 */
[----:B------:R-:W-:Y:S01]  /*1de0*/  R2UR UR11, R18 ;  /* 0x00000000120b72ca */ /* 0x000fe200000e0000 */
[----:B------:R-:W-:Y:S04]  /*1df0*/  UISETP.LT.AND UP0, UPT, URZ, UR4, UPT ;  /* 0x00000004ff00728c */ /* 0x000fe8000bf01270 */
[----:B------:R-:W-:Y:S04]  /*1e00*/  USEL UR4, URZ, UR4, !UP0 ;  /* 0x00000004ff047287 */ /* 0x000fe8000c000000 */
[----:B------:R-:W-:Y:S04]  /*1e10*/  UIMAD UR23, UR4, 0xe, UR15 ;  /* 0x0000000e041778a4 */ /* 0x000fe8000f8e020f */
[----:B------:R1:W-:Y:S01]  /*1e20*/  UTMALDG.2D [UR8], [UR26], desc[UR6] ;  /* 0x000006081a0075b4 */ /* 0x0003e20008009000 */
[----:B------:R1:W-:Y:S04]  /*1e30*/  UTMALDG.2D [UR12], [UR28], desc[UR6] ;  /* 0x0000060c1c0075b4 */ /* 0x0003e80008009000 */
[----:B------:R1:W-:Y:S01]  /*1e40*/  UTMALDG.2D [UR20], [UR24], desc[UR6] ;  /* 0x00000614180075b4 */ /* 0x0003e20008009000 */
[----:B------:R1:W-:Y:S01]  /*1e50*/  SYNCS.ARRIVE.TRANS64 RZ, [R8+URZ+0x31800], R19 ;  /* 0x0318001308ff79a7 */ /* 0x0003e200080000ff */
[----:B------:R-:W2:Y:S02]  /*1e60*/  SYNCS.PHASECHK.TRANS64.TRYWAIT P0, [R8+URZ+0x31828], R15 ;  /* 0x0318280f080075a7 */ /* 0x000ea400080011ff */
[----:B-12---:R-:W-:Y:S05]  /*1e70*/  @!P0 BRA `(.L_x_26) ;  /* 0x0000002400308947 */ /* 0x006fea0003800000 */
.L_x_70:
[----:B------:R-:W-:Y:S01]  /*1e80*/  R2UR UR4, R8 ;  /* 0x00000000080472ca */ /* 0x000fe200000e0000 */
[----:B------:R-:W-:Y:S01]  /*1e90*/  UMOV UR14, 0x0 ;  /* 0x00000000000e7882 */ /* 0x000fe20000000000 */
[----:B------:R-:W-:Y:S01]  /*1ea0*/  R2UR UR10, R10 ;  /* 0x000000000a0a72ca */ /* 0x000fe200000e0000 */
[----:B------:R-:W-:Y:S01]  /*1eb0*/  UMOV UR15, 0x10000000 ;  /* 0x10000000000f7882 */ /* 0x000fe20000000000 */
[----:B------:R-:W-:Y:S01]  /*1ec0*/  R2UR UR16, R24 ;  /* 0x00000000181072ca */ /* 0x000fe200000e0000 */
[----:B------:R-:W-:Y:S01]  /*1ed0*/  IMAD.MOV.U32 R19, RZ, RZ, 0xb000 ;  /* 0x0000b000ff137424 */ /* 0x000fe200078e00ff */
[----:B------:R-:W-:Y:S02]  /*1ee0*/  R2UR UR17, R25 ;  /* 0x00000000191172ca */ /* 0x000fe400000e0000 */
[----:B------:R-:W-:Y:S02]  /*1ef0*/  R2UR UR11, R2 ;  /* 0x00000000020b72ca */ /* 0x000fe400000e0000 */
[----:B------:R-:W-:Y:S02]  /*1f00*/  R2UR UR12, R22 ;  /* 0x00000000160c72ca */ /* 0x000fe400000e0000 */
[----:B------:R-:W-:Y:S01]  /*1f10*/  R2UR UR13, R23 ;  /* 0x00000000170d72ca */ /* 0x000fe200000e0000 */
[----:B------:R-:W-:Y:S01]  /*1f20*/  UIADD3 UR9, UPT, UPT, UR4, 0x31808, URZ ;  /* 0x0003180804097890 */ /* 0x000fe2000fffe0ff */
[----:B------:R-:W-:Y:S01]  /*1f30*/  R2UR UR7, R18 ;  /* 0x00000000120772ca */ /* 0x000fe200000e0000 */
[----:B------:R-:W-:Y:S02]  /*1f40*/  UIADD3 UR10, UPT, UPT, UR10, -0x80, URZ ;  /* 0xffffff800a0a7890 */ /* 0x000fe4000fffe0ff */
[----:B------:R-:W-:Y:S02]  /*1f50*/  UIADD3 UR8, UPT, UPT, UR4, 0x8000, URZ ;  /* 0x0000800004087890 */ /* 0x000fe4000fffe0ff */
[----:B------:R-:W-:Y:S01]  /*1f60*/  UIADD3 UR4, UPT, UPT, UR4, 0x1b000, URZ ;  /* 0x0001b00004047890 */ /* 0x000fe2000fffe0ff */
[----:B------:R-:W-:Y:S02]  /*1f70*/  UMOV UR5, UR9 ;  /* 0x0000000900057c82 */ /* 0x000fe40008000000 */
[----:B------:R-:W-:Y:S04]  /*1f80*/  UMOV UR6, UR10 ;  /* 0x0000000a00067c82 */ /* 0x000fe80008000000 */
[----:B------:R2:W-:Y:S02]  /*1f90*/  UTMALDG.2D [UR8], [UR16], desc[UR14] ;  /* 0x00000e08100075b4 */ /* 0x0005e40008009000 */
[----:B------:R2:W-:Y:S01]  /*1fa0*/  UTMALDG.2D [UR4], [UR12], desc[UR14] ;  /* 0x00000e040c0075b4 */ /* 0x0005e20008009000 */
[----:B------:R2:W-:Y:S01]  /*1fb0*/  SYNCS.ARRIVE.TRANS64 RZ, [R8+URZ+0x31808], R19 ;  /* 0x0318081308ff79a7 */ /* 0x0005e200080000ff */
[----:B------:R-:W3:Y:S02]  /*1fc0*/  SYNCS.PHASECHK.TRANS64.TRYWAIT P0, [R8+URZ+0x31830], R15 ;  /* 0x0318300f080075a7 */ /* 0x000ee400080011ff */
[----:B--23--:R-:W-:Y:S05]  /*1fd0*/  @!P0 BRA `(.L_x_27) ;  /* 0x0000002000f48947 */ /* 0x00cfea0003800000 */
.L_x_72:
[----:B------:R-:W-:Y:S01]  /*1fe0*/  R2UR UR4, R8 ;  /* 0x00000000080472ca */ /* 0x000fe200000e0000 */
[----:B------:R-:W-:Y:S01]  /*1ff0*/  UMOV UR14, 0x0 ;  /* 0x00000000000e7882 */ /* 0x000fe20000000000 */
[----:B------:R-:W-:Y:S01]  /*2000*/  R2UR UR10, R10 ;  /* 0x000000000a0a72ca */ /* 0x000fe200000e0000 */
[----:B------:R-:W-:Y:S01]  /*2010*/  UMOV UR15, 0x10000000 ;  /* 0x10000000000f7882 */ /* 0x000fe20000000000 */
[----:B------:R-:W-:Y:S01]  /*2020*/  R2UR UR16, R24 ;  /* 0x00000000181072ca */ /* 0x000fe200000e0000 */
[----:B------:R-:W-:Y:S01]  /*2030*/  VIADD R3, R10, 0x80 ;  /* 0x000000800a037836 */ /* 0x000fe20000000000 */
[----:B------:R-:W-:Y:S02]  /*2040*/  R2UR UR17, R25 ;  /* 0x00000000191172ca */ /* 0x000fe400000e0000 */
[----:B------:R-:W-:Y:S02]  /*2050*/  R2UR UR11, R2 ;  /* 0x00000000020b72ca */ /* 0x000fe400000e0000 */
[----:B------:R-:W-:Y:S02]  /*2060*/  R2UR UR12, R22 ;  /* 0x00000000160c72ca */ /* 0x000fe400000e0000 */
[----:B------:R-:W-:Y:S01]  /*2070*/  R2UR UR13, R23 ;  /* 0x00000000170d72ca */ /* 0x000fe200000e0000 */
[----:B------:R-:W-:Y:S01]  /*2080*/  UIADD3 UR9, UPT, UPT, UR4, 0x31810, URZ ;  /* 0x0003181004097890 */ /* 0x000fe2000fffe0ff */
[----:B------:R-:W-:Y:S01]  /*2090*/  R2UR UR7, R18 ;  /* 0x00000000120772ca */ /* 0x000fe200000e0000 */
[----:B------:R-:W-:Y:S02]  /*20a0*/  UIADD3 UR8, UPT, UPT, UR4, 0xc000, URZ ;  /* 0x0000c00004087890 */ /* 0x000fe4000fffe0ff */
[----:B------:R-:W-:Y:S01]  /*20b0*/  UIADD3 UR4, UPT, UPT, UR4, 0x22000, URZ ;  /* 0x0002200004047890 */ /* 0x000fe2000fffe0ff */
[----:B------:R-:W-:Y:S02]  /*20c0*/  UMOV UR6, UR10 ;  /* 0x0000000a00067c82 */ /* 0x000fe40008000000 */
[----:B------:R-:W-:Y:S04]  /*20d0*/  UMOV UR5, UR9 ;  /* 0x0000000900057c82 */ /* 0x000fe80008000000 */
[----:B------:R2:W-:Y:S03]  /*20e0*/  UTMALDG.2D [UR8], [UR16], desc[UR14] ;  /* 0x00000e08100075b4 */ /* 0x0005e60008009000 */
[----:B------:R2:W-:Y:S01]  /*20f0*/  UTMALDG.2D [UR4], [UR12], desc[UR14] ;  /* 0x00000e040c0075b4 */ /* 0x0005e20008009000 */
[----:B------:R2:W-:Y:S01]  /*2100*/  SYNCS.ARRIVE.TRANS64 RZ, [R8+URZ+0x31810], R19 ;  /* 0x0318101308ff79a7 */ /* 0x0005e200080000ff */
[----:B------:R-:W3:Y:S02]  /*2110*/  SYNCS.PHASECHK.TRANS64.TRYWAIT P0, [R8+URZ+0x31838], R15 ;  /* 0x0318380f080075a7 */ /* 0x000ee400080011ff */
[----:B--23--:R-:W-:Y:S05]  /*2120*/  @!P0 BRA `(.L_x_28) ;  /* 0x0000002000bc8947 */ /* 0x00cfea0003800000 */
.L_x_74:
[----:B------:R-:W-:Y:S01]  /*2130*/  R2UR UR4, R8 ;  /* 0x00000000080472ca */ /* 0x000fe200000e0000 */
[----:B------:R-:W-:Y:S01]  /*2140*/  UMOV UR14, 0x0 ;  /* 0x00000000000e7882 */ /* 0x000fe20000000000 */
[----:B------:R-:W-:Y:S01]  /*2150*/  R2UR UR16, R24 ;  /* 0x00000000181072ca */ /* 0x000fe200000e0000 */
[----:B------:R-:W-:Y:S01]  /*2160*/  UMOV UR15, 0x10000000 ;  /* 0x10000000000f7882 */ /* 0x000fe20000000000 */
[----:B------:R-:W-:Y:S01]  /*2170*/  R2UR UR17, R25 ;  /* 0x00000000191172ca */ /* 0x000fe200000e0000 */
[----:B------:R-:W-:Y:S01]  /*2180*/  VIADD R10, R10, 0x200 ;  /* 0x000002000a0a7836 */ /* 0x000fe20000000000 */
[----:B------:R-:W-:Y:S01]  /*2190*/  R2UR UR10, R3 ;  /* 0x00000000030a72ca */ /* 0x000fe200000e0000 */
[----:B------:R-:W-:Y:S01]  /*21a0*/  VIADD R0, R0, 0x1 ;  /* 0x0000000100007836 */ /* 0x000fe20000000000 */
[----:B------:R-:W-:Y:S02]  /*21b0*/  R2UR UR11, R2 ;  /* 0x00000000020b72ca */ /* 0x000fe400000e0000 */
[----:B------:R-:W-:Y:S02]  /*21c0*/  R2UR UR12, R22 ;  /* 0x00000000160c72ca */ /* 0x000fe400000e0000 */
[----:B------:R-:W-:Y:S01]  /*21d0*/  R2UR UR13, R23 ;  /* 0x00000000170d72ca */ /* 0x000fe200000e0000 */
[----:B------:R-:W-:Y:S01]  /*21e0*/  UIADD3 UR9, UPT, UPT, UR4, 0x31818, URZ ;  /* 0x0003181804097890 */ /* 0x000fe2000fffe0ff */
[----:B------:R-:W-:Y:S01]  /*21f0*/  R2UR UR7, R18 ;  /* 0x00000000120772ca */ /* 0x000fe200000e0000 */
[----:B------:R-:W-:Y:S01]  /*2200*/  UIADD3 UR8, UPT, UPT, UR4, 0x10000, URZ ;  /* 0x0001000004087890 */ /* 0x000fe2000fffe0ff */
[----:B------:R-:W-:Y:S01]  /*2210*/  ISETP.NE.AND P0, PT, R10, 0x1d00, PT ;  /* 0x00001d000a00780c */ /* 0x000fe20003f05270 */
[----:B------:R-:W-:Y:S02]  /*2220*/  UIADD3 UR4, UPT, UPT, UR4, 0x29000, URZ ;  /* 0x0002900004047890 */ /* 0x000fe4000fffe0ff */
[----:B------:R-:W-:Y:S01]  /*2230*/  UMOV UR6, UR10 ;  /* 0x0000000a00067c82 */ /* 0x000fe20008000000 */
[----:B------:R-:W-:Y:S04]  /*2240*/  UMOV UR5, UR9 ;  /* 0x0000000900057c82 */ /* 0x000fe80008000000 */
[----:B------:R2:W-:Y:S03]  /*2250*/  UTMALDG.2D [UR8], [UR16], desc[UR14] ;  /* 0x00000e08100075b4 */ /* 0x0005e60008009000 */
[----:B------:R2:W-:Y:S01]  /*2260*/  UTMALDG.2D [UR4], [UR12], desc[UR14] ;  /* 0x00000e040c0075b4 */ /* 0x0005e20008009000 */
[----:B------:R2:W-:Y:S01]  /*2270*/  SYNCS.ARRIVE.TRANS64 RZ, [R8+URZ+0x31818], R19 ;  /* 0x0318181308ff79a7 */ /* 0x0005e200080000ff */
[----:B------:R-:W-:Y:S05]  /*2280*/  @P0 BRA `(.L_x_29) ;  /* 0xfffffff800180947 */ /* 0x000fea000383ffff */
[----:B------:R-:W-:-:S13]  /*2290*/  ISETP.NE.AND P0, PT, R14, R11, PT ;  /* 0x0000000b0e00720c */ /* 0x000fda0003f05270 */
[----:B--2---:R-:W-:Y:S05]  /*22a0*/  @!P0 EXIT ;  /* 0x000000000000894d */ /* 0x004fea0003800000 */
[----:B------:R-:W-:-:S05]  /*22b0*/  IADD3 R14, PT, PT, R14, 0x1, RZ ;  /* 0x000000010e0e7810 */ /* 0x000fca0007ffe0ff */
[----:B------:R-:W-:Y:S01]  /*22c0*/  IMAD R0, R14, 0x90, R12 ;  /* 0x000000900e007824 */ /* 0x000fe200078e020c */
[----:B------:R-:W-:Y:S06]  /*22d0*/  BRA `(.L_x_30) ;  /* 0xfffffff4009c7947 */ /* 0x000fec000383ffff */
.L_x_13:
[----:B------:R-:W-:-:S04]  /*22e0*/  LOP3.LUT R0, R3, 0xfffffffc, RZ, 0xc0, !PT ;  /* 0xfffffffc03007812 */ /* 0x000fc800078ec0ff */
[----:B------:R-:W-:-:S13]  /*22f0*/  ISETP.NE.AND P0, PT, R0, 0x4, PT ;  /* 0x000000040000780c */ /* 0x000fda0003f05270 */
[----:B-1----:R-:W-:Y:S05]  /*2300*/  @P0 EXIT ;  /* 0x000000000000094d */ /* 0x002fea0003800000 */
[----:B------:R-:W1:Y:S01]  /*2310*/  S2R R0, SR_CgaCtaId ;  /* 0x0000000000007919 */ /* 0x000e620000008800 */
[----:B------:R-:W-:-:S04]  /*2320*/  MOV R7, 0x400 ;  /* 0x0000040000077802 */ /* 0x000fc80000000f00 */
[----:B-1----:R-:W-:-:S05]  /*2330*/  LEA R0, R0, R7, 0x18 ;  /* 0x0000000700007211 */ /* 0x002fca00078ec0ff */
[----:B------:R-:W1:Y:S02]  /*2340*/  LDS R2, [R0+0x31880] ;  /* 0x0318800000027984 */ /* 0x000e640000000800 */
[----:B-1----:R-:W-:-:S13]  /*2350*/  ISETP.NE.AND P0, PT, R2, RZ, PT ;  /* 0x000000ff0200720c */ /* 0x002fda0003f05270 */
[----:B------:R-:W-:Y:S05]  /*2360*/  @!P0 BRA `(.L_x_31) ;  /* 0x0000000000048947 */ /* 0x000fea0003800000 */
[----:B------:R-:W-:Y:S05]  /*2370*/  BPT.TRAP 0x1 ;  /* 0x000000040000795c */ /* 0x000fea0000300000 */
.L_x_31:
[----:B------:R-:W1:Y:S01]  /*2380*/  S2UR UR4, SR_CTAID.X ;  /* 0x00000000000479c3 */ /* 0x000e620000002500 */
[----:B------:R-:W-:Y:S02]  /*2390*/  IADD3 R3, PT, PT, R3, -0x4, RZ ;  /* 0xfffffffc03037810 */ /* 0x000fe40007ffe0ff */
[----:B-1----:R-:W-:-:S13]  /*23a0*/  ISETP.LE.U32.AND P0, PT, R5, UR4, PT ;  /* 0x0000000405007c0c */ /* 0x002fda000bf03070 */
[----:B------:R-:W-:Y:S05]  /*23b0*/  @P0 BRA `(.L_x_32) ;  /* 0x0000001800d00947 */ /* 0x000fea0003800000 */
[----:B------:R-:W-:Y:S02]  /*23c0*/  IMAD.U32 R31, RZ, RZ, UR4 ;  /* 0x00000004ff1f7e24 */ /* 0x000fe4000f8e00ff */
[----:B------:R-:W-:Y:S02]  /*23d0*/  IMAD.SHL.U32 R21, R21, 0x4, RZ ;  /* 0x0000000415157824 */ /* 0x000fe400078e00ff */
[----:B------:R-:W-:Y:S01]  /*23e0*/  IMAD.SHL.U32 R30, R3, 0x800, RZ ;  /* 0x00000800031e7824 */ /* 0x000fe200078e00ff */
[----:B------:R-:W-:Y:S01]  /*23f0*/  LOP3.LUT R22, RZ, R31, RZ, 0x33, !PT ;  /* 0x0000001fff167212 */ /* 0x000fe200078e33ff */
[C---:B------:R-:W-:Y:S01]  /*2400*/  VIADD R27, R21.reuse, 0x1 ;  /* 0x00000001151b7836 */ /* 0x040fe20000000000 */
[--C-:B------:R-:W-:Y:S01]  /*2410*/  SHF.R.U32.HI R29, RZ, 0x3, R21.reuse ;  /* 0x00000003ff1d7819 */ /* 0x100fe20000011615 */
[----:B------:R-:W-:Y:S01]  /*2420*/  IMAD.MOV.U32 R23, RZ, RZ, RZ ;  /* 0x000000ffff177224 */ /* 0x000fe200078e00ff */
[----:B------:R-:W-:Y:S01]  /*2430*/  IADD3 R25, PT, PT, R21, 0x3, RZ ;  /* 0x0000000315197810 */ /* 0x000fe20007ffe0ff */
[----:B------:R-:W-:Y:S01]  /*2440*/  IMAD.IADD R22, R5, 0x1, R22 ;  /* 0x0000000105167824 */ /* 0x000fe200078e0216 */
[----:B------:R-:W-:Y:S01]  /*2450*/  LOP3.LUT R2, R29, 0x3, RZ, 0xc0, !PT ;  /* 0x000000031d027812 */ /* 0x000fe200078ec0ff */
[----:B------:R-:W-:Y:S01]  /*2460*/  VIADD R5, R21, 0x2 ;  /* 0x0000000215057836 */ /* 0x000fe20000000000 */
[----:B------:R-:W-:Y:S01]  /*2470*/  PRMT R24, R31, 0x7610, R24 ;  /* 0x000076101f187816 */ /* 0x000fe20000000018 */
[----:B------:R-:W-:Y:S01]  /*2480*/  IMAD.HI.U32 R22, R22, 0x38e38e39, RZ ;  /* 0x38e38e3916167827 */ /* 0x000fe200078e00ff */
[----:B------:R-:W-:-:S02]  /*2490*/  LOP3.LUT R28, R2, 0x4, R21, 0xf8, !PT ;  /* 0x00000004021c7812 */ /* 0x000fc400078ef815 */
[C---:B------:R-:W-:Y:S02]  /*24a0*/  LOP3.LUT R27, R2.reuse, 0x5, R27, 0x78, !PT ;  /* 0x00000005021b7812 */ /* 0x040fe400078e781b */
[----:B------:R-:W-:Y:S02]  /*24b0*/  SHF.R.U32.HI R22, RZ, 0x5, R22 ;  /* 0x00000005ff167819 */ /* 0x000fe40000011616 */
[C---:B------:R-:W-:Y:S02]  /*24c0*/  LOP3.LUT R26, R2.reuse, 0x6, R5, 0x78, !PT ;  /* 0x00000006021a7812 */ /* 0x040fe400078e7805 */
[----:B------:R-:W-:Y:S01]  /*24d0*/  LOP3.LUT R25, R2, 0x7, R25, 0x78, !PT ;  /* 0x0000000702197812 */ /* 0x000fe200078e7819 */
[----:B------:R-:W-:Y:S01]  /*24e0*/  IMAD.MOV R22, RZ, RZ, -R22 ;  /* 0x000000ffff167224 */ /* 0x000fe200078e0a16 */
[----:B------:R-:W-:-:S07]  /*24f0*/  MOV R21, 0xffffffff ;  /* 0xffffffff00157802 */ /* 0x000fce0000000f00 */
.L_x_55:
[----:B------:R-:W-:Y:S01]  /*2500*/  VIADD R21, R21, 0x1 ;  /* 0x0000000115157836 */ /* 0x000fe20000000000 */
[----:B------:R-:W-:Y:S05]  /*2510*/  YIELD ;  /* 0x0000000000007946 */ /* 0x000fea0003800000 */
[----:B--2---:R-:W-:Y:S01]  /*2520*/  IMAD.SHL.U32 R5, R21, 0x8, RZ ;  /* 0x0000000815057824 */ /* 0x004fe200078e00ff */
[----:B------:R-:W-:Y:S01]  /*2530*/  SHF.R.U32.HI R7, RZ, 0x1, R21 ;  /* 0x00000001ff077819 */ /* 0x000fe20000011615 */
[----:B------:R-:W-:Y:S01]  /*2540*/  VIADD R22, R22, 0x1 ;  /* 0x0000000116167836 */ /* 0x000fe20000000000 */
[----:B------:R-:W-:Y:S02]  /*2550*/  SHF.R.U32.HI R39, RZ, 0x4, R31 ;  /* 0x00000004ff277819 */ /* 0x000fe4000001161f */
[----:B------:R-:W-:-:S02]  /*2560*/  LOP3.LUT R5, R5, 0x8, RZ, 0xc0, !PT ;  /* 0x0000000805057812 */ /* 0x000fc400078ec0ff */
[----:B------:R-:W-:Y:S01]  /*2570*/  LOP3.LUT R7, R7, 0x1, RZ, 0xc0, !PT ;  /* 0x0000000107077812 */ /* 0x000fe200078ec0ff */
[----:B------:R-:W-:Y:S01]  /*2580*/  IMAD.HI.U32 R39, R39, 0xd79435f, RZ ;  /* 0x0d79435f27277827 */ /* 0x000fe200078e00ff */
[----:B------:R-:W-:Y:S02]  /*2590*/  ISETP.NE.AND P1, PT, R3, RZ, PT ;  /* 0x000000ff0300720c */ /* 0x000fe40003f25270 */
[----:B------:R-:W-:Y:S01]  /*25a0*/  SHF.L.U32 R7, R7, 0x1f, RZ ;  /* 0x0000001f07077819 */ /* 0x000fe200000006ff */
[----:B------:R-:W-:Y:S01]  /*25b0*/  IMAD.IADD R2, R0, 0x1, R5 ;  /* 0x0000000100027824 */ /* 0x000fe200078e0205 */
[C---:B------:R-:W-:Y:S01]  /*25c0*/  PRMT R4, R39.reuse, 0x9910, RZ ;  /* 0x0000991027047816 */ /* 0x040fe200000000ff */
[----:B------:R-:W-:Y:S01]  /*25d0*/  IMAD R35, R39, -0x10, R20 ;  /* 0xfffffff027237824 */ /* 0x000fe200078e0214 */
[----:B------:R-:W-:Y:S01]  /*25e0*/  ISETP.NE.AND P0, PT, R22, 0x1, PT ;  /* 0x000000011600780c */ /* 0x000fe20003f05270 */
[----:B------:R-:W1:Y:S02]  /*25f0*/  SYNCS.PHASECHK.TRANS64.TRYWAIT P2, [R2+URZ+0x31860], R7 ;  /* 0x03186007020075a7 */ /* 0x000e6400080411ff */
[----:B------:R-:W-:-:S05]  /*2600*/  IMAD R4, R4, 0x130, RZ ;  /* 0x0000013004047824 */ /* 0x000fca00078e02ff */
[----:B------:R-:W-:-:S04]  /*2610*/  IADD3 R5, PT, PT, RZ, -R4, RZ ;  /* 0x80000004ff057210 */ /* 0x000fc80007ffe0ff */
[----:B------:R-:W-:Y:S01]  /*2620*/  PRMT R5, R5, 0x7710, RZ ;  /* 0x0000771005057816 */ /* 0x000fe200000000ff */
[----:B-1----:R-:W-:Y:S06]  /*2630*/  @!P2 BRA `(.L_x_33) ;  /* 0x0000001c0094a947 */ /* 0x002fec0003800000 */
.L_x_76:
[----:B------:R-:W-:Y:S01]  /*2640*/  NOP ;  /* 0x0000000000007918 */ /* 0x000fe20000000000 */
[----:B------:R-:W-:Y:S01]  /*2650*/  LOP3.LUT R6, R21, 0x1, RZ, 0xc0, !PT ;  /* 0x0000000115067812 */ /* 0x000fe200078ec0ff */
[----:B------:R-:W-:Y:S01]  /*2660*/  IMAD.IADD R38, R5, 0x1, R24 ;  /* 0x0000000105267824 */ /* 0x000fe200078e0218 */
[----:B------:R-:W-:Y:S01]  /*2670*/  VIMNMX.U32 R35, PT, PT, R35, 0x10, PT ;  /* 0x0000001023237848 */ /* 0x000fe20003fe0000 */
[----:B------:R-:W-:Y:S06]  /*2680*/  @P1 BRA `(.L_x_34) ;  /* 0x0000000000041947 */ /* 0x000fec0003800000 */
[----:B------:R-:W-:-:S04]  /*2690*/  DEPBAR.LE SB0, 0x1 ;  /* 0x000080400000791a */ /* 0x000fc80000000000 */
.L_x_34:
[----:B------:R-:W-:Y:S02]  /*26a0*/  LOP3.LUT R8, R38, 0xffff, RZ, 0xc0, !PT ;  /* 0x0000ffff26087812 */ /* 0x000fe400078ec0ff */
[----:B------:R-:W-:Y:S02]  /*26b0*/  MOV R4, 0x26d0 ;  /* 0x000026d000047802 */ /* 0x000fe40000000f00 */
[----:B-1----:R-:W-:Y:S05]  /*26c0*/  CALL.REL.NOINC `($__internal_3_$__cuda_sm20_div_u16) ;  /* 0x0000001c00ac7944 */ /* 0x002fea0003c00000 */
[----:B------:R-:W-:Y:S05]  /*26d0*/  WARPSYNC.ALL ;  /* 0x0000000000007948 */ /* 0x000fea0003800000 */
[----:B------:R-:W-:Y:S01]  /*26e0*/  NOP ;  /* 0x0000000000007918 */ /* 0x000fe20000000000 */
[----:B------:R-:W-:Y:S02]  /*26f0*/  ISETP.NE.AND P1, PT, R3, RZ, PT ;  /* 0x000000ff0300720c */ /* 0x000fe40003f25270 */
[----:B------:R-:W-:Y:S01]  /*2700*/  R2UR UR7, R6 ;  /* 0x00000000060772ca */ /* 0x000fe200000e0000 */
[----:B------:R-:W-:Y:S01]  /*2710*/  BAR.SYNC.DEFER_BLOCKING 0x8, 0x80 ;  /* 0x0202000000007b1d */ /* 0x000fe20000010000 */
[----:B------:R-:W-:Y:S01]  /*2720*/  IMAD R32, R23, 0x2000, R30 ;  /* 0x0000200017207824 */ /* 0x000fe200078e021e */
[----:B------:R-:W-:-:S03]  /*2730*/  PRMT R40, R36, 0x9910, RZ ;  /* 0x0000991024287816 */ /* 0x000fc600000000ff */
[----:B------:R-:W-:-:S04]  /*2740*/  IMAD R37, R29, 0x80, R32 ;  /* 0x000000801d257824 */ /* 0x000fc800078e0220 */
[----:B------:R-:W-:-:S03]  /*2750*/  IMAD R33, R28, 0x10, R37 ;  /* 0x000000101c217824 */ /* 0x000fc600078e0225 */
[----:B------:R-:W-:-:S09]  /*2760*/  UIMAD UR7, UR7, 0xe0, URZ ;  /* 0x000000e0070778a4 */ /* 0x000fd2000f8e02ff */
[----:B------:R-:W1:Y:S01]  /*2770*/  LDTM.x8 R12, tmem[UR7] ;  /* 0x00000007000c79ee */ /* 0x000e6200081c0000 */
[----:B------:R-:W-:Y:S01]  /*2780*/  NOP ;  /* 0x0000000000007918 */ /* 0x000fe20000000000 */
[----:B-1----:R-:W1:Y:S01]  /*2790*/  LDTM.x8 R4, tmem[UR7+0x8] ;  /* 0x00000807000479ee */ /* 0x002e6200081c0000 */
[----:B------:R-:W-:Y:S02]  /*27a0*/  F2FP.BF16.F32.PACK_AB R12, R13, R12 ;  /* 0x0000000c0d0c723e */ /* 0x000fe400000010ff */
[----:B------:R-:W-:Y:S02]  /*27b0*/  F2FP.BF16.F32.PACK_AB R13, R15, R14 ;  /* 0x0000000e0f0d723e */ /* 0x000fe400000010ff */
[----:B------:R-:W-:Y:S01]  /*27c0*/  F2FP.BF16.F32.PACK_AB R14, R17, R16 ;  /* 0x00000010110e723e */ /* 0x000fe200000010ff */
[C---:B------:R-:W-:Y:S01]  /*27d0*/  IMAD.IADD R16, R0.reuse, 0x1, R33 ;  /* 0x0000000100107824 */ /* 0x040fe200078e0221 */
[----:B------:R-:W-:Y:S02]  /*27e0*/  F2FP.BF16.F32.PACK_AB R15, R19, R18 ;  /* 0x00000012130f723e */ /* 0x000fe400000010ff */
[----:B-1----:R-:W-:Y:S01]  /*27f0*/  F2FP.BF16.F32.PACK_AB R33, R7, R6 ;  /* 0x000000060721723e */ /* 0x002fe200000010ff */
[----:B------:R-:W-:Y:S01]  /*2800*/  IMAD R7, R27, 0x10, R37 ;  /* 0x000000101b077824 */ /* 0x000fe200078e0225 */
[----:B------:R-:W-:Y:S01]  /*2810*/  F2FP.BF16.F32.PACK_AB R32, R5, R4 ;  /* 0x000000040520723e */ /* 0x000fe200000010ff */
[----:B------:R1:W-:Y:S01]  /*2820*/  STS.128 [R16], R12 ;  /* 0x0000000c10007388 */ /* 0x0003e20000000c00 */
[----:B------:R-:W-:Y:S01]  /*2830*/  PRMT R5, R35, 0x9910, RZ ;  /* 0x0000991023057816 */ /* 0x000fe200000000ff */
[----:B------:R-:W-:Y:S01]  /*2840*/  NOP ;  /* 0x0000000000007918 */ /* 0x000fe20000000000 */
[----:B------:R-:W-:Y:S01]  /*2850*/  F2FP.BF16.F32.PACK_AB R34, R9, R8 ;  /* 0x000000080922723e */ /* 0x000fe200000010ff */
[----:B------:R-:W-:Y:S01]  /*2860*/  IMAD.IADD R42, R0, 0x1, R7 ;  /* 0x00000001002a7824 */ /* 0x000fe200078e0207 */
[----:B------:R-:W-:Y:S01]  /*2870*/  F2FP.BF16.F32.PACK_AB R35, R11, R10 ;  /* 0x0000000a0b23723e */ /* 0x000fe200000010ff */
[----:B------:R-:W-:-:S04]  /*2880*/  IMAD R40, R40, R5, RZ ;  /* 0x0000000528287224 */ /* 0x000fc800078e02ff */
[----:B------:R2:W-:Y:S01]  /*2890*/  STS.128 [R42], R32 ;  /* 0x000000202a007388 */ /* 0x0005e20000000c00 */
[----:B------:R-:W-:-:S05]  /*28a0*/  IMAD.MOV R40, RZ, RZ, -R40 ;  /* 0x000000ffff287224 */ /* 0x000fca00078e0a28 */
[----:B------:R-:W-:-:S05]  /*28b0*/  PRMT R41, R40, 0x7710, RZ ;  /* 0x0000771028297816 */ /* 0x000fca00000000ff */
[----:B------:R-:W-:-:S05]  /*28c0*/  IMAD.IADD R38, R38, 0x1, R41 ;  /* 0x0000000126267824 */ /* 0x000fca00078e0229 */
[----:B------:R-:W-:Y:S01]  /*28d0*/  LOP3.LUT R38, R38, 0xffff, RZ, 0xc0, !PT ;  /* 0x0000ffff26267812 */ /* 0x000fe200078ec0ff */
[----:B-1----:R-:W1:Y:S01]  /*28e0*/  LDTM.x8 R12, tmem[UR7+0x10] ;  /* 0x00001007000c79ee */ /* 0x002e6200081c0000 */
[----:B------:R-:W-:Y:S01]  /*28f0*/  NOP ;  /* 0x0000000000007918 */ /* 0x000fe20000000000 */
[----:B-1----:R-:W1:Y:S02]  /*2900*/  LDTM.x8 R4, tmem[UR7+0x18] ;  /* 0x00001807000479ee */ /* 0x002e6400081c0000 */
[----:B------:R-:W-:Y:S01]  /*2910*/  IMAD R39, R39, 0x10, R38 ;  /* 0x0000001027277824 */ /* 0x000fe200078e0226 */
[----:B--2---:R-:W-:-:S03]  /*2920*/  LOP3.LUT R32, R36, 0xffff, RZ, 0xc0, !PT ;  /* 0x0000ffff24207812 */ /* 0x004fc600078ec0ff */
[----:B------:R-:W-:Y:S02]  /*2930*/  IMAD.SHL.U32 R33, R39, 0x80, RZ ;  /* 0x0000008027217824 */ /* 0x000fe400078e00ff */
[----:B------:R-:W-:Y:S01]  /*2940*/  IMAD R32, R32, 0xe0, RZ ;  /* 0x000000e020207824 */ /* 0x000fe200078e02ff */
[----:B------:R-:W-:Y:S02]  /*2950*/  F2FP.BF16.F32.PACK_AB R12, R13, R12 ;  /* 0x0000000c0d0c723e */ /* 0x000fe400000010ff */
[----:B------:R-:W-:Y:S02]  /*2960*/  F2FP.BF16.F32.PACK_AB R13, R15, R14 ;  /* 0x0000000e0f0d723e */ /* 0x000fe400000010ff */
[----:B------:R-:W-:Y:S01]  /*2970*/  F2FP.BF16.F32.PACK_AB R14, R17, R16 ;  /* 0x00000010110e723e */ /* 0x000fe200000010ff */
[--C-:B------:R-:W-:Y:S01]  /*2980*/  IMAD R17, R26, 0x10, R37.reuse ;  /* 0x000000101a117824 */ /* 0x100fe200078e0225 */
[----:B------:R-:W-:Y:S01]  /*2990*/  F2FP.BF16.F32.PACK_AB R15, R19, R18 ;  /* 0x00000012130f723e */ /* 0x000fe200000010ff */
[----:B------:R-:W-:Y:S01]  /*29a0*/  IMAD R37, R25, 0x10, R37 ;  /* 0x0000001019257824 */ /* 0x000fe200078e0225 */
[----:B-1----:R-:W-:Y:S01]  /*29b0*/  F2FP.BF16.F32.PACK_AB R4, R5, R4 ;  /* 0x000000040504723e */ /* 0x002fe200000010ff */
[C---:B------:R-:W-:Y:S01]  /*29c0*/  IMAD.IADD R17, R0.reuse, 0x1, R17 ;  /* 0x0000000100117824 */ /* 0x040fe200078e0211 */
[----:B------:R-:W-:Y:S01]  /*29d0*/  F2FP.BF16.F32.PACK_AB R5, R7, R6 ;  /* 0x000000060705723e */ /* 0x000fe200000010ff */
[----:B------:R-:W-:Y:S01]  /*29e0*/  IMAD.IADD R37, R0, 0x1, R37 ;  /* 0x0000000100257824 */ /* 0x000fe200078e0225 */
[----:B------:R-:W-:-:S02]  /*29f0*/  F2FP.BF16.F32.PACK_AB R6, R9, R8 ;  /* 0x000000080906723e */ /* 0x000fc400000010ff */
[----:B------:R-:W-:Y:S01]  /*2a00*/  F2FP.BF16.F32.PACK_AB R7, R11, R10 ;  /* 0x0000000a0b07723e */ /* 0x000fe200000010ff */
[----:B------:R1:W-:Y:S01]  /*2a10*/  STS.128 [R17], R12 ;  /* 0x0000000c11007388 */ /* 0x0003e20000000c00 */
[----:B------:R-:W-:-:S03]  /*2a20*/  NOP ;  /* 0x0000000000007918 */ /* 0x000fc60000000000 */
[----:B------:R1:W-:Y:S01]  /*2a30*/  STS.128 [R37], R4 ;  /* 0x0000000425007388 */ /* 0x0003e20000000c00 */
[----:B------:R2:W-:Y:S06]  /*2a40*/  MEMBAR.ALL.CTA ;  /* 0x0000000000007992 */ /* 0x0005ec0000008000 */
[----:B--2---:R-:W2:Y:S02]  /*2a50*/  FENCE.VIEW.ASYNC.S ;  /* 0x00000000000073c6 */ /* 0x004ea40000000000 */
[----:B--2---:R-:W-:Y:S06]  /*2a60*/  BAR.SYNC.DEFER_BLOCKING 0x8, 0x80 ;  /* 0x0202000000007b1d */ /* 0x004fec0000010000 */
[----:B------:R-:W-:Y:S05]  /*2a70*/  @P1 BRA `(.L_x_35) ;  /* 0x0000000000381947 */ /* 0x000fea0003800000 */
[----:B------:R-:W-:Y:S01]  /*2a80*/  ELECT P2, URZ, PT ;  /* 0x0000000000ff782f */ /* 0x000fe20003840000 */
[----:B------:R-:W-:-:S12]  /*2a90*/  BSSY.RECONVERGENT B0, `(.L_x_35) ;  /* 0x000000c000007945 */ /* 0x000fd80003800200 */
[----:B------:R-:W-:Y:S05]  /*2aa0*/  @!P2 BRA `(.L_x_36) ;  /* 0x000000000028a947 */ /* 0x000fea0003800000 */
[----:B------:R-:W2:Y:S01]  /*2ab0*/  LDCU.64 UR8, c[0x0][0x348] ;  /* 0x00006900ff0877ac */ /* 0x000ea20008000a00 */
[----:B------:R-:W-:Y:S02]  /*2ac0*/  R2UR UR10, R23 ;  /* 0x00000000170a72ca */ /* 0x000fe400000e0000 */
[----:B------:R-:W-:Y:S02]  /*2ad0*/  R2UR UR4, R0 ;  /* 0x00000000000472ca */ /* 0x000fe400000e0000 */
[----:B------:R-:W-:Y:S02]  /*2ae0*/  R2UR UR5, R32 ;  /* 0x00000000200572ca */ /* 0x000fe400000e0000 */
[----:B------:R-:W-:-:S09]  /*2af0*/  R2UR UR6, R33 ;  /* 0x00000000210672ca */ /* 0x000fd200000e0000 */
[----:B------:R-:W-:Y:S02]  /*2b00*/  ULEA UR4, UR10, UR4, 0xd ;  /* 0x000000040a047291 */ /* 0x000fe4000f8e68ff */
[----:B--2---:R-:W-:-:S04]  /*2b10*/  UIADD3 UR8, UP0, UPT, UR8, 0x240, URZ ;  /* 0x0000024008087890 */ /* 0x004fc8000ff1e0ff */
[----:B------:R-:W-:-:S09]  /*2b20*/  UIADD3.X UR9, UPT, UPT, URZ, UR9, URZ, UP0, !UPT ;  /* 0x00000009ff097290 */ /* 0x000fd200087fe4ff */
[----:B------:R2:W-:Y:S02]  /*2b30*/  UTMASTG.2D [UR4], [UR8] ;  /* 0x00000004080073b5 */ /* 0x0005e40008008000 */
[----:B--2---:R0:W-:Y:S02]  /*2b40*/  UTMACMDFLUSH ;  /* 0x00000000000079b7 */ /* 0x0041e40000000000 */
.L_x_36:
[----:B------:R-:W-:Y:S05]  /*2b50*/  BSYNC.RECONVERGENT B0 ;  /* 0x0000000000007941 */ /* 0x000fea0003800200 */
.L_x_35:
[----:B------:R-:W-:Y:S05]  /*2b60*/  @P1 BRA `(.L_x_37) ;  /* 0x0000000000041947 */ /* 0x000fea0003800000 */
[----:B------:R-:W-:-:S04]  /*2b70*/  DEPBAR.LE SB0, 0x1 ;  /* 0x000080400000791a */ /* 0x000fc80000000000 */
.L_x_37:
[----:B------:R-:W-:Y:S01]  /*2b80*/  BAR.SYNC.DEFER_BLOCKING 0x8, 0x80 ;  /* 0x0202000000007b1d */ /* 0x000fe20000010000 */
[----:B------:R-:W-:-:S04]  /*2b90*/  LOP3.LUT R53, R23, 0x1, RZ, 0xc0, !PT ;  /* 0x0000000117357812 */ /* 0x000fc800078ec0ff */
[----:B------:R-:W-:Y:S01]  /*2ba0*/  LOP3.LUT R23, R53, 0x1, RZ, 0x3c, !PT ;  /* 0x0000000135177812 */ /* 0x000fe200078e3cff */
[----:B-1----:R-:W1:Y:S04]  /*2bb0*/  LDTM.x8 R12, tmem[UR7+0x20] ;  /* 0x00002007000c79ee */ /* 0x002e6800081c0000 */
[C---:B------:R-:W-:Y:S02]  /*2bc0*/  IMAD R34, R23.reuse, 0x2000, R30 ;  /* 0x0000200017227824 */ /* 0x040fe400078e021e */
[----:B------:R-:W-:Y:S02]  /*2bd0*/  IMAD R50, R23, 0x2000, R0 ;  /* 0x0000200017327824 */ /* 0x000fe400078e0200 */
[----:B------:R-:W-:-:S04]  /*2be0*/  IMAD R34, R29, 0x80, R34 ;  /* 0x000000801d227824 */ /* 0x000fc800078e0222 */
[--C-:B------:R-:W-:Y:S02]  /*2bf0*/  IMAD R37, R28, 0x10, R34.reuse ;  /* 0x000000101c257824 */ /* 0x100fe400078e0222 */
[--C-:B------:R-:W-:Y:S02]  /*2c00*/  IMAD R35, R27, 0x10, R34.reuse ;  /* 0x000000101b237824 */ /* 0x100fe400078e0222 */
[C---:B------:R-:W-:Y:S01]  /*2c10*/  IMAD.IADD R37, R0.reuse, 0x1, R37 ;  /* 0x0000000100257824 */ /* 0x040fe200078e0225 */
[----:B------:R-:W-:Y:S01]  /*2c20*/  NOP ;  /* 0x0000000000007918 */ /* 0x000fe20000000000 */
[----:B-1----:R-:W1:Y:S01]  /*2c30*/  LDTM.x8 R4, tmem[UR7+0x28] ;  /* 0x00002807000479ee */ /* 0x002e6200081c0000 */
[----:B------:R-:W-:Y:S02]  /*2c40*/  IMAD.IADD R35, R0, 0x1, R35 ;  /* 0x0000000100237824 */ /* 0x000fe400078e0223 */
[--C-:B------:R-:W-:Y:S02]  /*2c50*/  IMAD R39, R26, 0x10, R34.reuse ;  /* 0x000000101a277824 */ /* 0x100fe400078e0222 */
[----:B------:R-:W-:Y:S01]  /*2c60*/  IMAD R51, R25, 0x10, R34 ;  /* 0x0000001019337824 */ /* 0x000fe200078e0222 */
[----:B------:R-:W-:Y:S01]  /*2c70*/  F2FP.BF16.F32.PACK_AB R44, R13, R12 ;  /* 0x0000000c0d2c723e */ /* 0x000fe200000010ff */
[C---:B------:R-:W-:Y:S01]  /*2c80*/  IMAD.IADD R39, R0.reuse, 0x1, R39 ;  /* 0x0000000100277824 */ /* 0x040fe200078e0227 */
[----:B------:R-:W-:Y:S01]  /*2c90*/  F2FP.BF16.F32.PACK_AB R45, R15, R14 ;  /* 0x0000000e0f2d723e */ /* 0x000fe200000010ff */
[----:B------:R-:W-:Y:S01]  /*2ca0*/  IMAD.IADD R51, R0, 0x1, R51 ;  /* 0x0000000100337824 */ /* 0x000fe200078e0233 */
[----:B------:R-:W-:-:S02]  /*2cb0*/  F2FP.BF16.F32.PACK_AB R46, R17, R16 ;  /* 0x00000010112e723e */ /* 0x000fc400000010ff */
[----:B------:R-:W-:-:S05]  /*2cc0*/  F2FP.BF16.F32.PACK_AB R47, R19, R18 ;  /* 0x00000012132f723e */ /* 0x000fca00000010ff */
[----:B------:R2:W-:Y:S01]  /*2cd0*/  STS.128 [R37], R44 ;  /* 0x0000002c25007388 */ /* 0x0005e20000000c00 */
[----:B------:R-:W-:Y:S01]  /*2ce0*/  NOP ;  /* 0x0000000000007918 */ /* 0x000fe20000000000 */
[----:B-1----:R-:W1:Y:S01]  /*2cf0*/  LDTM.x8 R12, tmem[UR7+0x30] ;  /* 0x00003007000c79ee */ /* 0x002e6200081c0000 */
[----:B------:R-:W-:Y:S02]  /*2d00*/  F2FP.BF16.F32.PACK_AB R40, R5, R4 ;  /* 0x000000040528723e */ /* 0x000fe400000010ff */
[----:B------:R-:W-:Y:S02]  /*2d10*/  F2FP.BF16.F32.PACK_AB R41, R7, R6 ;  /* 0x000000060729723e */ /* 0x000fe400000010ff */
[----:B------:R-:W-:Y:S02]  /*2d20*/  F2FP.BF16.F32.PACK_AB R42, R9, R8 ;  /* 0x00000008092a723e */ /* 0x000fe400000010ff */
        /* <DEDUP_REMOVED lines=10> */
[----:B-1----:R-:W-:Y:S02]  /*2dd0*/  F2FP.BF16.F32.PACK_AB R4, R5, R4 ;  /* 0x000000040504723e */ /* 0x002fe400000010ff */
[----:B------:R-:W-:Y:S02]  /*2de0*/  F2FP.BF16.F32.PACK_AB R5, R7, R6 ;  /* 0x000000060705723e */ /* 0x000fe400000010ff */
[----:B------:R-:W-:Y:S02]  /*2df0*/  F2FP.BF16.F32.PACK_AB R6, R9, R8 ;  /* 0x000000080906723e */ /* 0x000fe400000010ff */
[----:B------:R-:W-:-:S05]  /*2e00*/  F2FP.BF16.F32.PACK_AB R7, R11, R10 ;  /* 0x0000000a0b07723e */ /* 0x000fca00000010ff */
[----:B------:R2:W-:Y:S01]  /*2e10*/  STS.128 [R51], R4 ;  /* 0x0000000433007388 */ /* 0x0005e20000000c00 */
[----:B------:R1:W-:Y:S06]  /*2e20*/  MEMBAR.ALL.CTA ;  /* 0x0000000000007992 */ /* 0x0003ec0000008000 */
[----:B-1----:R-:W1:Y:S02]  /*2e30*/  FENCE.VIEW.ASYNC.S ;  /* 0x00000000000073c6 */ /* 0x002e640000000000 */
[----:B-1----:R-:W-:Y:S06]  /*2e40*/  BAR.SYNC.DEFER_BLOCKING 0x8, 0x80 ;  /* 0x0202000000007b1d */ /* 0x002fec0000010000 */
[----:B------:R-:W-:Y:S05]  /*2e50*/  @P1 BRA `(.L_x_38) ;  /* 0x0000000000381947 */ /* 0x000fea0003800000 */
[----:B------:R-:W-:Y:S01]  /*2e60*/  ELECT P2, URZ, PT ;  /* 0x0000000000ff782f */ /* 0x000fe20003840000 */
[----:B------:R-:W-:-:S12]  /*2e70*/  BSSY.RECONVERGENT B0, `(.L_x_39) ;  /* 0x000000b000007945 */ /* 0x000fd80003800200 */
[----:B------:R-:W-:Y:S05]  /*2e80*/  @!P2 BRA `(.L_x_40) ;  /* 0x000000000024a947 */ /* 0x000fea0003800000 */
[----:B------:R-:W1:Y:S01]  /*2e90*/  LDCU.64 UR8, c[0x0][0x348] ;  /* 0x00006900ff0877ac */ /* 0x000e620008000a00 */
[----:B------:R-:W-:Y:S02]  /*2ea0*/  R2UR UR5, R32 ;  /* 0x00000000200572ca */ /* 0x000fe400000e0000 */
[----:B------:R-:W-:Y:S02]  /*2eb0*/  R2UR UR4, R50 ;  /* 0x00000000320472ca */ /* 0x000fe400000e0000 */
[----:B------:R-:W-:-:S09]  /*2ec0*/  R2UR UR6, R33 ;  /* 0x00000000210672ca */ /* 0x000fd200000e0000 */
[----:B------:R-:W-:Y:S02]  /*2ed0*/  UIADD3 UR5, UPT, UPT, UR5, 0x20, URZ ;  /* 0x0000002005057890 */ /* 0x000fe4000fffe0ff */
[----:B-1----:R-:W-:-:S04]  /*2ee0*/  UIADD3 UR8, UP0, UPT, UR8, 0x240, URZ ;  /* 0x0000024008087890 */ /* 0x002fc8000ff1e0ff */
[----:B------:R-:W-:-:S09]  /*2ef0*/  UIADD3.X UR9, UPT, UPT, URZ, UR9, URZ, UP0, !UPT ;  /* 0x00000009ff097290 */ /* 0x000fd200087fe4ff */
[----:B------:R1:W-:Y:S02]  /*2f00*/  UTMASTG.2D [UR4], [UR8] ;  /* 0x00000004080073b5 */ /* 0x0003e40008008000 */
[----:B-1----:R0:W-:Y:S02]  /*2f10*/  UTMACMDFLUSH ;  /* 0x00000000000079b7 */ /* 0x0021e40000000000 */
.L_x_40:
[----:B------:R-:W-:Y:S05]  /*2f20*/  BSYNC.RECONVERGENT B0 ;  /* 0x0000000000007941 */ /* 0x000fea0003800200 */
.L_x_39:
[----:B------:R-:W-:-:S04]  /*2f30*/  DEPBAR.LE SB0, 0x1 ;  /* 0x000080400000791a */ /* 0x000fc80000000000 */
.L_x_38:
[----:B------:R-:W-:Y:S01]  /*2f40*/  BAR.SYNC.DEFER_BLOCKING 0x8, 0x80 ;  /* 0x0202000000007b1d */ /* 0x000fe20000010000 */
[C---:B------:R-:W-:Y:S02]  /*2f50*/  IMAD R38, R53.reuse, 0x2000, R30 ;  /* 0x0000200035267824 */ /* 0x040fe400078e021e */
[----:B------:R-:W-:Y:S02]  /*2f60*/  IMAD R48, R53, 0x2000, R0 ;  /* 0x0000200035307824 */ /* 0x000fe400078e0200 */
[----:B------:R-:W-:Y:S01]  /*2f70*/  IMAD R38, R29, 0x80, R38 ;  /* 0x000000801d267824 */ /* 0x000fe200078e0226 */
[----:B--2---:R-:W1:Y:S03]  /*2f80*/  LDTM.x8 R12, tmem[UR7+0x40] ;  /* 0x00004007000c79ee */ /* 0x004e6600081c0000 */
[----:B------:R-:W-:-:S04]  /*2f90*/  IMAD R49, R25, 0x10, R38 ;  /* 0x0000001019317824 */ /* 0x000fc800078e0226 */
[----:B------:R-:W-:Y:S01]  /*2fa0*/  IMAD.IADD R49, R0, 0x1, R49 ;  /* 0x0000000100317824 */ /* 0x000fe200078e0231 */
[----:B------:R-:W-:Y:S01]  /*2fb0*/  NOP ;  /* 0x0000000000007918 */ /* 0x000fe20000000000 */
[----:B-1----:R-:W1:Y:S01]  /*2fc0*/  LDTM.x8 R4, tmem[UR7+0x48] ;  /* 0x00004807000479ee */ /* 0x002e6200081c0000 */
[----:B------:R-:W-:Y:S01]  /*2fd0*/  F2FP.BF16.F32.PACK_AB R44, R13, R12 ;  /* 0x0000000c0d2c723e */ /* 0x000fe200000010ff */
[----:B------:R-:W-:Y:S01]  /*2fe0*/  IMAD R13, R28, 0x10, R38 ;  /* 0x000000101c0d7824 */ /* 0x000fe200078e0226 */
[----:B------:R-:W-:Y:S02]  /*2ff0*/  F2FP.BF16.F32.PACK_AB R45, R15, R14 ;  /* 0x0000000e0f2d723e */ /* 0x000fe400000010ff */
[----:B------:R-:W-:Y:S01]  /*3000*/  F2FP.BF16.F32.PACK_AB R46, R17, R16 ;  /* 0x00000010112e723e */ /* 0x000fe200000010ff */
[----:B------:R-:W-:Y:S01]  /*3010*/  IMAD.IADD R36, R0, 0x1, R13 ;  /* 0x0000000100247824 */ /* 0x000fe200078e020d */
[----:B------:R-:W-:-:S05]  /*3020*/  F2FP.BF16.F32.PACK_AB R47, R19, R18 ;  /* 0x00000012132f723e */ /* 0x000fca00000010ff */
[----:B------:R2:W-:Y:S01]  /*3030*/  STS.128 [R36], R44 ;  /* 0x0000002c24007388 */ /* 0x0005e20000000c00 */
        /* <DEDUP_REMOVED lines=11> */
[----:B------:R-:W-:Y:S02]  /*30f0*/  F2FP.BF16.F32.PACK_AB R12, R13, R12 ;  /* 0x0000000c0d0c723e */ /* 0x000fe400000010ff */
[----:B------:R-:W-:Y:S02]  /*3100*/  F2FP.BF16.F32.PACK_AB R13, R15, R14 ;  /* 0x0000000e0f0d723e */ /* 0x000fe400000010ff */
[----:B------:R-:W-:Y:S01]  /*3110*/  F2FP.BF16.F32.PACK_AB R14, R17, R16 ;  /* 0x00000010110e723e */ /* 0x000fe200000010ff */
[----:B------:R-:W-:Y:S01]  /*3120*/  IMAD R17, R26, 0x10, R38 ;  /* 0x000000101a117824 */ /* 0x000fe200078e0226 */
[----:B------:R-:W-:-:S03]  /*3130*/  F2FP.BF16.F32.PACK_AB R15, R19, R18 ;  /* 0x00000012130f723e */ /* 0x000fc600000010ff */
[----:B------:R-:W-:-:S05]  /*3140*/  IMAD.IADD R38, R0, 0x1, R17 ;  /* 0x0000000100267824 */ /* 0x000fca00078e0211 */
        /* <DEDUP_REMOVED lines=23> */
.L_x_43:
[----:B------:R-:W-:Y:S05]  /*32c0*/  BSYNC.RECONVERGENT B0 ;  /* 0x0000000000007941 */ /* 0x000fea0003800200 */
.L_x_42:
[----:B------:R-:W-:-:S04]  /*32d0*/  DEPBAR.LE SB0, 0x1 ;  /* 0x000080400000791a */ /* 0x000fc80000000000 */
.L_x_41:
[----:B------:R-:W-:Y:S06]  /*32e0*/  BAR.SYNC.DEFER_BLOCKING 0x8, 0x80 ;  /* 0x0202000000007b1d */ /* 0x000fec0000010000 */
[----:B--2---:R-:W1:Y:S01]  /*32f0*/  LDTM.x8 R12, tmem[UR7+0x60] ;  /* 0x00006007000c79ee */ /* 0x004e6200081c0000 */
[----:B------:R-:W-:Y:S01]  /*3300*/  NOP ;  /* 0x0000000000007918 */ /* 0x000fe20000000000 */
[----:B-1----:R-:W1:Y:S01]  /*3310*/  LDTM.x8 R4, tmem[UR7+0x68] ;  /* 0x00006807000479ee */ /* 0x002e6200081c0000 */
[----:B------:R-:W-:Y:S02]  /*3320*/  F2FP.BF16.F32.PACK_AB R44, R13, R12 ;  /* 0x0000000c0d2c723e */ /* 0x000fe400000010ff */
[----:B------:R-:W-:-:S02]  /*3330*/  F2FP.BF16.F32.PACK_AB R45, R15, R14 ;  /* 0x0000000e0f2d723e */ /* 0x000fc400000010ff */
        /* <DEDUP_REMOVED lines=39> */
.L_x_46:
[----:B------:R-:W-:Y:S05]  /*35b0*/  BSYNC.RECONVERGENT B0 ;  /* 0x0000000000007941 */ /* 0x000fea0003800200 */
.L_x_45:
[----:B------:R-:W-:-:S04]  /*35c0*/  DEPBAR.LE SB0, 0x1 ;  /* 0x000080400000791a */ /* 0x000fc80000000000 */
.L_x_44:
        /* <DEDUP_REMOVED lines=45> */
.L_x_49:
[----:B------:R-:W-:Y:S05]  /*38a0*/  BSYNC.RECONVERGENT B0 ;  /* 0x0000000000007941 */ /* 0x000fea0003800200 */
.L_x_48:
[----:B------:R-:W-:-:S04]  /*38b0*/  DEPBAR.LE SB0, 0x1 ;  /* 0x000080400000791a */ /* 0x000fc80000000000 */
.L_x_47:
        /* <DEDUP_REMOVED lines=45> */
.L_x_52:
[----:B------:R-:W-:Y:S05]  /*3b90*/  BSYNC.RECONVERGENT B0 ;  /* 0x0000000000007941 */ /* 0x000fea0003800200 */
.L_x_51:
[----:B------:R-:W-:-:S04]  /*3ba0*/  DEPBAR.LE SB0, 0x1 ;  /* 0x000080400000791a */ /* 0x000fc80000000000 */
.L_x_50:
[----:B------:R-:W-:Y:S01]  /*3bb0*/  BAR.SYNC.DEFER_BLOCKING 0x8, 0x80 ;  /* 0x0202000000007b1d */ /* 0x000fe20000010000 */
[----:B------:R-:W-:-:S05]  /*3bc0*/  VIADD R2, R2, 0x31870 ;  /* 0x0003187002027836 */ /* 0x000fca0000000000 */
[----:B------:R-:W-:Y:S01]  /*3bd0*/  PRMT R2, RZ, 0x654, R2 ;  /* 0x00000654ff027816 */ /* 0x000fe20000000002 */
[----:B--2---:R-:W1:Y:S01]  /*3be0*/  LDTM.x8 R12, tmem[UR7+0xc0] ;  /* 0x0000c007000c79ee */ /* 0x004e6200081c0000 */
        /* <DEDUP_REMOVED lines=27> */
[----:B------:R-:W-:Y:S01]  /*3da0*/  NOP ;  /* 0x0000000000007918 */ /* 0x000fe20000000000 */
[----:B------:R2:W-:Y:S01]  /*3db0*/  SYNCS.ARRIVE.TRANS64.RED.A1T0 RZ, [R2+URZ], RZ ;  /* 0x000000ff02ff79a7 */ /* 0x0005e200081004ff */
        /* <DEDUP_REMOVED lines=16> */
.L_x_54:
[----:B------:R-:W-:Y:S05]  /*3ec0*/  BSYNC.RECONVERGENT B0 ;  /* 0x0000000000007941 */ /* 0x000fea0003800200 */
.L_x_53:
[----:B------:R-:W-:Y:S02]  /*3ed0*/  IADD3 R24, PT, PT, R24, 0x90, RZ ;  /* 0x0000009018187810 */ /* 0x000fe40007ffe0ff */
[----:B------:R-:W-:Y:S01]  /*3ee0*/  IADD3 R31, PT, PT, R31, 0x90, RZ ;  /* 0x000000901f1f7810 */ /* 0x000fe20007ffe0ff */
[----:B------:R-:W-:Y:S06]  /*3ef0*/  @P0 BRA `(.L_x_55) ;  /* 0xffffffe400800947 */ /* 0x000fec000383ffff */
.L_x_32:
[----:B------:R-:W-:-:S13]  /*3f00*/  ISETP.NE.AND P0, PT, R3, 0x3, PT ;  /* 0x000000030300780c */ /* 0x000fda0003f05270 */
[----:B------:R-:W-:Y:S05]  /*3f10*/  @P0 EXIT ;  /* 0x000000000000094d */ /* 0x000fea0003800000 */
[----:B------:R-:W-:Y:S05]  /*3f20*/  WARPSYNC.ALL ;  /* 0x0000000000007948 */ /* 0x000fea0003800000 */
[----:B------:R-:W-:Y:S01]  /*3f30*/  NOP ;  /* 0x0000000000007918 */ /* 0x000fe20000000000 */
[----:B------:R-:W1:Y:S01]  /*3f40*/  S2UR UR5, SR_CgaCtaId ;  /* 0x00000000000579c3 */ /* 0x000e620000008800 */
[----:B------:R-:W-:Y:S02]  /*3f50*/  UMOV UR4, 0x50 ;  /* 0x0000005000047882 */ /* 0x000fe40000000000 */
[----:B-1----:R-:W-:-:S09]  /*3f60*/  ULEA UR5, UR5, UR4, 0x18 ;  /* 0x0000000405057291 */ /* 0x002fd2000f8ec0ff */
[----:B--2---:R-:W1:Y:S02]  /*3f70*/  LDS R2, [UR5] ;  /* 0x00000005ff027984 */ /* 0x004e640008000800 */
[----:B-1----:R-:W-:-:S04]  /*3f80*/  LOP3.LUT R0, R2, 0xffff, RZ, 0xc0, !PT ;  /* 0x0000ffff02007812 */ /* 0x002fc800078ec0ff */
[----:B------:R-:W-:-:S13]  /*3f90*/  ISETP.NE.AND P0, PT, R0, 0xffff, PT ;  /* 0x0000ffff0000780c */ /* 0x000fda0003f05270 */
[----:B------:R-:W-:Y:S05]  /*3fa0*/  @P0 BRA `(.L_x_56) ;  /* 0x0000000000480947 */ /* 0x000fea0003800000 */
[----:B------:R-:W-:-:S04]  /*3fb0*/  SHF.R.U32.HI R0, RZ, 0x10, R2 ;  /* 0x00000010ff007819 */ /* 0x000fc80000011602 */
[----:B------:R-:W-:-:S04]  /*3fc0*/  LOP3.LUT R0, R0, 0x1, RZ, 0xc0, !PT ;  /* 0x0000000100007812 */ /* 0x000fc800078ec0ff */
[----:B------:R-:W-:-:S13]  /*3fd0*/  ISETP.NE.AND P0, PT, R0, 0x1, PT ;  /* 0x000000010000780c */ /* 0x000fda0003f05270 */
[----:B------:R-:W-:Y:S05]  /*3fe0*/  @P0 BRA `(.L_x_57) ;  /* 0x00000000002c0947 */ /* 0x000fea0003800000 */
[----:B------:R-:W1:Y:S01]  /*3ff0*/  S2R R0, SR_LANEID ;  /* 0x0000000000007919 */ /* 0x000e620000000000 */
[----:B------:R-:W-:Y:S01]  /*4000*/  IMAD.MOV.U32 R2, RZ, RZ, -0x20000 ;  /* 0xfffe0000ff027424 */ /* 0x000fe200078e00ff */
[----:B------:R-:W-:Y:S02]  /*4010*/  VOTEU.ANY UR6, UPT, PT ;  /* 0x0000000000067886 */ /* 0x000fe400038e0100 */
[----:B------:R-:W-:Y:S01]  /*4020*/  UFLO.U32 UR6, UR6 ;  /* 0x00000006000672bd */ /* 0x000fe200080e0000 */
[----:B------:R-:W2:Y:S05]  /*4030*/  REDUX UR4, R2 ;  /* 0x00000000020473c4 */ /* 0x000eaa0000000000 */
[----:B-1----:R-:W-:-:S02]  /*4040*/  ISETP.EQ.U32.AND P0, PT, R0, UR6, PT ;  /* 0x0000000600007c0c */ /* 0x002fc4000bf02070 */
[----:B--2---:R-:W-:Y:S01]  /*4050*/  MOV R0, UR4 ;  /* 0x0000000400007c02 */ /* 0x004fe20008000f00 */
[----:B------:R-:W-:-:S05]  /*4060*/  UMOV UR4, 0xfffe0000 ;  /* 0xfffe000000047882 */ /* 0x000fca0000000000 */
[----:B------:R1:W-:Y:S05]  /*4070*/  UTCATOMSWS.AND URZ, UR4 ;  /* 0x0000000400ff79e3 */ /* 0x0003ea0008000000 */
[----:B------:R1:W-:Y:S01]  /*4080*/  @P0 ATOMS.AND RZ, [UR5], R0 ;  /* 0x00000000ffff098c */ /* 0x0003e2000a800005 */
[----:B------:R-:W-:Y:S05]  /*4090*/  BRA `(.L_x_58) ;  /* 0x0000000000147947 */ /* 0x000fea0003800000 */
.L_x_57:
[----:B------:R-:W-:Y:S02]  /*40a0*/  MOV R2, 0x40c0 ;  /* 0x000040c000027802 */ /* 0x000fe40000000f00 */
[----:B------:R-:W-:Y:S05]  /*40b0*/  CALL.REL.NOINC `($__internal_0_$__cuda_sm10x_tcgen05_guardrail_trap_col_being_dealloced_not_returned_by_alloc) ;  /* 0x00000004000c7944 */ /* 0x000fea0003c00000 */
[----:B------:R-:W-:Y:S05]  /*40c0*/  BRA `(.L_x_58) ;  /* 0x0000000000087947 */ /* 0x000fea0003800000 */
.L_x_56:
[----:B------:R-:W-:Y:S02]  /*40d0*/  MOV R2, 0x40f0 ;  /* 0x000040f000027802 */ /* 0x000fe40000000f00 */
[----:B------:R-:W-:Y:S05]  /*40e0*/  CALL.REL.NOINC `($__internal_2_$__cuda_sm10x_tcgen05_guardrail_trap_unallocated_columns_being_dealloced) ;  /* 0x0000000400187944 */ /* 0x000fea0003c00000 */
.L_x_58:
[----:B------:R-:W-:Y:S01]  /*40f0*/  NOP ;  /* 0x0000000000007918 */ /* 0x000fe20000000000 */
[----:B-1----:R-:W-:Y:S05]  /*4100*/  EXIT ;  /* 0x000000000000794d */ /* 0x002fea0003800000 */
.L_x_14:
[----:B------:R-:W-:-:S07]  /*4110*/  MOV R4, R5 ;  /* 0x0000000500047202 */ /* 0x000fce0000000f00 */
.L_x_59:
[----:B-1----:R1:W2:Y:S02]  /*4120*/  SYNCS.PHASECHK.TRANS64.TRYWAIT P0, [R2+URZ+0x31800], R5 ;  /* 0x03180005020075a7 */ /* 0x0022a400080011ff */
[----:B--2---:R-:W-:Y:S05]  /*4130*/  @!P0 NANOSLEEP.SYNCS 0x989680 ;  /* 0x009896800000895d */ /* 0x004fea0003900000 */
[----:B------:R-:W2:Y:S02]  /*4140*/  @!P0 SYNCS.PHASECHK.TRANS64 P0, [R2+URZ+0x31800], R5 ;  /* 0x03180005020085a7 */ /* 0x000ea400080010ff */
[----:B--2---:R-:W-:Y:S05]  /*4150*/  @!P0 BRA `(.L_x_59) ;  /* 0xfffffffc00f08947 */ /* 0x004fea000383ffff */
[----:B------:R-:W-:Y:S05]  /*4160*/  BRA `(.L_x_60) ;  /* 0xffffffc800347947 */ /* 0x000fea000383ffff */
.L_x_18:
[----:B------:R-:W-:Y:S02]  /*4170*/  MOV R8, UR10 ;  /* 0x0000000a00087c02 */ /* 0x000fe40008000f00 */
[----:B------:R-:W-:Y:S02]  /*4180*/  MOV R9, UR10 ;  /* 0x0000000a00097c02 */ /* 0x000fe40008000f00 */
[----:B------:R-:W-:-:S07]  /*4190*/  MOV R0, UR9 ;  /* 0x0000000900007c02 */ /* 0x000fce0008000f00 */
.L_x_61:
[----:B-1----:R1:W2:Y:S02]  /*41a0*/  SYNCS.PHASECHK.TRANS64.TRYWAIT P0, [R0+URZ+0x31870], R9 ;  /* 0x03187009000075a7 */ /* 0x0022a400080011ff */
[----:B--2---:R-:W-:Y:S05]  /*41b0*/  @!P0 NANOSLEEP.SYNCS 0x989680 ;  /* 0x009896800000895d */ /* 0x004fea0003900000 */
[----:B------:R-:W2:Y:S02]  /*41c0*/  @!P0 SYNCS.PHASECHK.TRANS64 P0, [R0+URZ+0x31870], R9 ;  /* 0x03187009000085a7 */ /* 0x000ea400080010ff */
[----:B--2---:R-:W-:Y:S05]  /*41d0*/  @!P0 BRA `(.L_x_61) ;  /* 0xfffffffc00f08947 */ /* 0x004fea000383ffff */
[----:B------:R-:W-:Y:S05]  /*41e0*/  BRA `(.L_x_62) ;  /* 0xffffffcc00c07947 */ /* 0x000fea000383ffff */
.L_x_19:
[----:B------:R-:W-:Y:S02]  /*41f0*/  MOV R2, UR10 ;  /* 0x0000000a00027c02 */ /* 0x000fe40008000f00 */
[----:B------:R-:W-:Y:S07]  /*4200*/  MOV R8, R9 ;  /* 0x0000000900087202 */ /* 0x000fee0000000f00 */
.L_x_63:
[----:B-1----:R1:W2:Y:S02]  /*4210*/  SYNCS.PHASECHK.TRANS64.TRYWAIT P0, [R2+URZ+0x31840], R9 ;  /* 0x03184009020075a7 */ /* 0x0022a400080011ff */
[----:B--2---:R-:W-:Y:S05]  /*4220*/  @!P0 NANOSLEEP.SYNCS 0x989680 ;  /* 0x009896800000895d */ /* 0x004fea0003900000 */
[----:B------:R-:W2:Y:S02]  /*4230*/  @!P0 SYNCS.PHASECHK.TRANS64 P0, [R2+URZ+0x31840], R9 ;  /* 0x03184009020085a7 */ /* 0x000ea400080010ff */
[----:B--2---:R-:W-:Y:S05]  /*4240*/  @!P0 BRA `(.L_x_63) ;  /* 0xfffffffc00f08947 */ /* 0x004fea000383ffff */
[----:B------:R-:W-:Y:S05]  /*4250*/  BRA `(.L_x_64) ;  /* 0xffffffcc00c47947 */ /* 0x000fea000383ffff */
.L_x_21:
[----:B------:R-:W-:Y:S02]  /*4260*/  MOV R2, UR13 ;  /* 0x0000000d00027c02 */ /* 0x000fe40008000f00 */
[----:B------:R-:W-:Y:S07]  /*4270*/  MOV R8, R9 ;  /* 0x0000000900087202 */ /* 0x000fee0000000f00 */
.L_x_65:
[----:B-1----:R1:W2:Y:S02]  /*4280*/  SYNCS.PHASECHK.TRANS64.TRYWAIT P0, [R2+URZ+0x31840], R9 ;  /* 0x03184009020075a7 */ /* 0x0022a400080011ff */
[----:B--2---:R-:W-:Y:S05]  /*4290*/  @!P0 NANOSLEEP.SYNCS 0x989680 ;  /* 0x009896800000895d */ /* 0x004fea0003900000 */
[----:B------:R-:W2:Y:S02]  /*42a0*/  @!P0 SYNCS.PHASECHK.TRANS64 P0, [R2+URZ+0x31840], R9 ;  /* 0x03184009020085a7 */ /* 0x000ea400080010ff */
[----:B--2---:R-:W-:Y:S05]  /*42b0*/  @!P0 BRA `(.L_x_65) ;  /* 0xfffffffc00f08947 */ /* 0x004fea000383ffff */
[----:B------:R-:W-:Y:S05]  /*42c0*/  BRA `(.L_x_66) ;  /* 0xffffffd0009c7947 */ /* 0x000fea000383ffff */
.L_x_25:
[----:B------:R-:W-:Y:S04]  /*42d0*/  SHF.L.U32 R18, R13, 0x1f, RZ ;  /* 0x0000001f0d127819 */ /* 0x000fe800000006ff */
[----:B------:R-:W-:Y:S07]  /*42e0*/  MOV R19, R18 ;  /* 0x0000001200137202 */ /* 0x000fee0000000f00 */
.L_x_67:
[----:B-1----:R1:W2:Y:S02]  /*42f0*/  SYNCS.PHASECHK.TRANS64.TRYWAIT P0, [R8+URZ+0x31820], R19 ;  /* 0x03182013080075a7 */ /* 0x0022a400080011ff */
[----:B--2---:R-:W-:Y:S05]  /*4300*/  @!P0 NANOSLEEP.SYNCS 0x989680 ;  /* 0x009896800000895d */ /* 0x004fea0003900000 */
[----:B------:R-:W2:Y:S02]  /*4310*/  @!P0 SYNCS.PHASECHK.TRANS64 P0, [R8+URZ+0x31820], R19 ;  /* 0x03182013080085a7 */ /* 0x000ea400080010ff */
[----:B--2---:R-:W-:Y:S05]  /*4320*/  @!P0 BRA `(.L_x_67) ;  /* 0xfffffffc00f08947 */ /* 0x004fea000383ffff */
[----:B------:R-:W-:Y:S05]  /*4330*/  BRA `(.L_x_68) ;  /* 0xffffffd800007947 */ /* 0x000fea000383ffff */
.L_x_26:
[-C--:B------:R-:W-:Y:S02]  /*4340*/  MOV R26, R15.reuse ;  /* 0x0000000f001a7202 */ /* 0x080fe40000000f00 */
[----:B------:R-:W-:Y:S07]  /*4350*/  MOV R27, R15 ;  /* 0x0000000f001b7202 */ /* 0x000fee0000000f00 */
.L_x_69:
[----:B-1----:R1:W2:Y:S02]  /*4360*/  SYNCS.PHASECHK.TRANS64.TRYWAIT P0, [R8+URZ+0x31828], R27 ;  /* 0x0318281b080075a7 */ /* 0x0022a400080011ff */
[----:B--2---:R-:W-:Y:S05]  /*4370*/  @!P0 NANOSLEEP.SYNCS 0x989680 ;  /* 0x009896800000895d */ /* 0x004fea0003900000 */
[----:B------:R-:W2:Y:S02]  /*4380*/  @!P0 SYNCS.PHASECHK.TRANS64 P0, [R8+URZ+0x31828], R27 ;  /* 0x0318281b080085a7 */ /* 0x000ea400080010ff */
[----:B--2---:R-:W-:Y:S05]  /*4390*/  @!P0 BRA `(.L_x_69) ;  /* 0xfffffffc00f08947 */ /* 0x004fea000383ffff */
[----:B------:R-:W-:Y:S05]  /*43a0*/  BRA `(.L_x_70) ;  /* 0xffffffd800b47947 */ /* 0x000fea000383ffff */
.L_x_27:
[-C--:B------:R-:W-:Y:S02]  /*43b0*/  MOV R26, R15.reuse ;  /* 0x0000000f001a7202 */ /* 0x080fe40000000f00 */
[----:B-1----:R-:W-:Y:S07]  /*43c0*/  MOV R27, R15 ;  /* 0x0000000f001b7202 */ /* 0x002fee0000000f00 */
.L_x_71:
[----:B-1----:R1:W2:Y:S02]  /*43d0*/  SYNCS.PHASECHK.TRANS64.TRYWAIT P0, [R8+URZ+0x31830], R27 ;  /* 0x0318301b080075a7 */ /* 0x0022a400080011ff */
[----:B--2---:R-:W-:Y:S05]  /*43e0*/  @!P0 NANOSLEEP.SYNCS 0x989680 ;  /* 0x009896800000895d */ /* 0x004fea0003900000 */
[----:B------:R-:W2:Y:S02]  /*43f0*/  @!P0 SYNCS.PHASECHK.TRANS64 P0, [R8+URZ+0x31830], R27 ;  /* 0x0318301b080085a7 */ /* 0x000ea400080010ff */
[----:B--2---:R-:W-:Y:S05]  /*4400*/  @!P0 BRA `(.L_x_71) ;  /* 0xfffffffc00f08947 */ /* 0x004fea000383ffff */
[----:B------:R-:W-:Y:S05]  /*4410*/  BRA `(.L_x_72) ;  /* 0xffffffd800f07947 */ /* 0x000fea000383ffff */
.L_x_28:
[-C--:B------:R-:W-:Y:S02]  /*4420*/  MOV R26, R15.reuse ;  /* 0x0000000f001a7202 */ /* 0x080fe40000000f00 */
[----:B-1----:R-:W-:Y:S07]  /*4430*/  MOV R27, R15 ;  /* 0x0000000f001b7202 */ /* 0x002fee0000000f00 */
.L_x_73:
[----:B-1----:R1:W2:Y:S02]  /*4440*/  SYNCS.PHASECHK.TRANS64.TRYWAIT P0, [R8+URZ+0x31838], R27 ;  /* 0x0318381b080075a7 */ /* 0x0022a400080011ff */
[----:B--2---:R-:W-:Y:S05]  /*4450*/  @!P0 NANOSLEEP.SYNCS 0x989680 ;  /* 0x009896800000895d */ /* 0x004fea0003900000 */
[----:B------:R-:W2:Y:S02]  /*4460*/  @!P0 SYNCS.PHASECHK.TRANS64 P0, [R8+URZ+0x31838], R27 ;  /* 0x0318381b080085a7 */ /* 0x000ea400080010ff */
[----:B--2---:R-:W-:Y:S05]  /*4470*/  @!P0 BRA `(.L_x_73) ;  /* 0xfffffffc00f08947 */ /* 0x004fea000383ffff */
[----:B------:R-:W-:Y:S05]  /*4480*/  BRA `(.L_x_74) ;  /* 0xffffffdc00287947 */ /* 0x000fea000383ffff */
.L_x_33:
[----:B------:R-:W-:-:S07]  /*4490*/  MOV R6, R7 ;  /* 0x0000000700067202 */ /* 0x000fce0000000f00 */
.L_x_75:
[----:B-1----:R1:W2:Y:S02]  /*44a0*/  SYNCS.PHASECHK.TRANS64.TRYWAIT P2, [R2+URZ+0x31860], R7 ;  /* 0x03186007020075a7 */ /* 0x0022a400080411ff */
[----:B--2---:R-:W-:Y:S05]  /*44b0*/  @!P2 NANOSLEEP.SYNCS 0x989680 ;  /* 0x009896800000a95d */ /* 0x004fea0003900000 */
[----:B------:R-:W2:Y:S02]  /*44c0*/  @!P2 SYNCS.PHASECHK.TRANS64 P2, [R2+URZ+0x31860], R7 ;  /* 0x031860070200a5a7 */ /* 0x000ea400080410ff */
[----:B--2---:R-:W-:Y:S05]  /*44d0*/  @!P2 BRA `(.L_x_75) ;  /* 0xfffffffc00f0a947 */ /* 0x004fea000383ffff */
[----:B------:R-:W-:Y:S05]  /*44e0*/  BRA `(.L_x_76) ;  /* 0xffffffe000547947 */ /* 0x000fea000383ffff */
        .weak           $__internal_0_$__cuda_sm10x_tcgen05_guardrail_trap_col_being_dealloced_not_returned_by_alloc
        .type           $__internal_0_$__cuda_sm10x_tcgen05_guardrail_trap_col_being_dealloced_not_returned_by_alloc,@function
        .size           $__internal_0_$__cuda_sm10x_tcgen05_guardrail_trap_col_being_dealloced_not_returned_by_alloc,($__internal_1_$__cuda_sm10x_tcgen05_guardrail_trap_phase_invalid_during_alloc - $__internal_0_$__cuda_sm10x_tcgen05_guardrail_trap_col_being_dealloced_not_returned_by_alloc)
$__internal_0_$__cuda_sm10x_tcgen05_guardrail_trap_col_being_dealloced_not_returned_by_alloc:
[----:B------:R-:W-:Y:S05]  /*44f0*/  BPT.TRAP 0x1 ;  /* 0x000000040000795c */ /* 0x000fea0000300000 */
[----:B------:R-:W-:-:S04]  /*4500*/  HFMA2 R3, -RZ, RZ, 0, 0 ;  /* 0x00000000ff037431 */ /* 0x000fc800000001ff */
[----:B------:R-:W-:Y:S05]  /*4510*/  RET.REL.NODEC R2 `(_ZN9deep_gemm24sm100_fp8_gemm_1d1d_implILN4cute4UMMA5MajorE0ELS3_0ELj0ELj4096ELj7168ELj128ELj224ELj128ELj64ELj128ELj128ELj64ELj4ELj128ELj128ELj1ELb0ELj144ELNS_8GemmTypeE1ELb0EN7cutlass10bfloat16_tENS_16EpilogueIdentityEEEvPijjj14CUtensorMap_stS9_S9_S9_S9_) ;  /* 0xffffffb802b87950 */ /* 0x000fea0003c3ffff */
        .weak           $__internal_1_$__cuda_sm10x_tcgen05_guardrail_trap_phase_invalid_during_alloc
        .type           $__internal_1_$__cuda_sm10x_tcgen05_guardrail_trap_phase_invalid_during_alloc,@function
        .size           $__internal_1_$__cuda_sm10x_tcgen05_guardrail_trap_phase_invalid_during_alloc,($__internal_2_$__cuda_sm10x_tcgen05_guardrail_trap_unallocated_columns_being_dealloced - $__internal_1_$__cuda_sm10x_tcgen05_guardrail_trap_phase_invalid_during_alloc)
$__internal_1_$__cuda_sm10x_tcgen05_guardrail_trap_phase_invalid_during_alloc:
[----:B------:R-:W-:Y:S05]  /*4520*/  BPT.TRAP 0x1 ;  /* 0x000000040000795c */ /* 0x000fea0000300000 */
[----:B------:R-:W-:-:S04]  /*4530*/  MOV R5, 0x0 ;  /* 0x0000000000057802 */ /* 0x000fc80000000f00 */
[----:B------:R-:W-:Y:S05]  /*4540*/  RET.REL.NODEC R4 `(_ZN9deep_gemm24sm100_fp8_gemm_1d1d_implILN4cute4UMMA5MajorE0ELS3_0ELj0ELj4096ELj7168ELj128ELj224ELj128ELj64ELj128ELj128ELj64ELj4ELj128ELj128ELj1ELb0ELj144ELNS_8GemmTypeE1ELb0EN7cutlass10bfloat16_tENS_16EpilogueIdentityEEEvPijjj14CUtensorMap_stS9_S9_S9_S9_) ;  /* 0xffffffb804ac7950 */ /* 0x000fea0003c3ffff */
        .weak           $__internal_2_$__cuda_sm10x_tcgen05_guardrail_trap_unallocated_columns_being_dealloced
        .type           $__internal_2_$__cuda_sm10x_tcgen05_guardrail_trap_unallocated_columns_being_dealloced,@function
        .size           $__internal_2_$__cuda_sm10x_tcgen05_guardrail_trap_unallocated_columns_being_dealloced,($__internal_3_$__cuda_sm20_div_u16 - $__internal_2_$__cuda_sm10x_tcgen05_guardrail_trap_unallocated_columns_being_dealloced)
$__internal_2_$__cuda_sm10x_tcgen05_guardrail_trap_unallocated_columns_being_dealloced:
[----:B------:R-:W-:Y:S05]  /*4550*/  BPT.TRAP 0x1 ;  /* 0x000000040000795c */ /* 0x000fea0000300000 */
[----:B------:R-:W-:-:S04]  /*4560*/  HFMA2 R3, -RZ, RZ, 0, 0 ;  /* 0x00000000ff037431 */ /* 0x000fc800000001ff */
[----:B------:R-:W-:Y:S05]  /*4570*/  RET.REL.NODEC R2 `(_ZN9deep_gemm24sm100_fp8_gemm_1d1d_implILN4cute4UMMA5MajorE0ELS3_0ELj0ELj4096ELj7168ELj128ELj224ELj128ELj64ELj128ELj128ELj64ELj4ELj128ELj128ELj1ELb0ELj144ELNS_8GemmTypeE1ELb0EN7cutlass10bfloat16_tENS_16EpilogueIdentityEEEvPijjj14CUtensorMap_stS9_S9_S9_S9_) ;  /* 0xffffffb802a07950 */ /* 0x000fea0003c3ffff */
        .weak           $__internal_3_$__cuda_sm20_div_u16
        .type           $__internal_3_$__cuda_sm20_div_u16,@function
        .size           $__internal_3_$__cuda_sm20_div_u16,(.L_x_81 - $__internal_3_$__cuda_sm20_div_u16)
$__internal_3_$__cuda_sm20_div_u16:
[----:B------:R-:W1:Y:S01]  /*4580*/  I2F.U16 R9, R35 ;  /* 0x0000002300097306 */ /* 0x000e620000101000 */
[----:B------:R-:W-:-:S07]  /*4590*/  IMAD.MOV.U32 R5, RZ, RZ, 0x4b800000 ;  /* 0x4b800000ff057424 */ /* 0x000fce00078e00ff */
[----:B------:R-:W-:Y:S01]  /*45a0*/  I2F.U16.RZ R8, R8 ;  /* 0x0000000800087306 */ /* 0x000fe2000010d000 */
[C---:B-1----:R-:W-:Y:S02]  /*45b0*/  FSETP.GEU.AND P1, PT, |R9|.reuse, 1.175494350822287508e-38, PT ;  /* 0x008000000900780b */ /* 0x042fe40003f2e200 */
[----:B------:R-:W-:Y:S02]  /*45c0*/  FSETP.GT.AND P2, PT, |R9|, 8.50705917302346158658e+37, PT ;  /* 0x7e8000000900780b */ /* 0x000fe40003f44200 */
[----:B------:R-:W-:Y:S02]  /*45d0*/  FSEL R5, R5, 1, !P1 ;  /* 0x3f80000005057808 */ /* 0x000fe40004800000 */
[----:B------:R-:W-:Y:S02]  /*45e0*/  ISETP.NE.U32.AND P1, PT, R35, RZ, PT ;  /* 0x000000ff2300720c */ /* 0x000fe40003f25070 */
[----:B------:R-:W-:-:S05]  /*45f0*/  FSEL R10, R5, 0.25, !P2 ;  /* 0x3e800000050a7808 */ /* 0x000fca0005000000 */
[----:B------:R-:W-:-:S06]  /*4600*/  FMUL R5, R9, R10 ;  /* 0x0000000a09057220 */ /* 0x000fcc0000400000 */
[----:B------:R-:W1:Y:S02]  /*4610*/  MUFU.RCP R5, R5 ;  /* 0x0000000500057308 */ /* 0x000e640000001000 */
[----:B-1----:R-:W-:Y:S01]  /*4620*/  FMUL R9, R10, R5 ;  /* 0x000000050a097220 */ /* 0x002fe20000400000 */
[----:B------:R-:W-:-:S03]  /*4630*/  IMAD.MOV.U32 R5, RZ, RZ, 0x0 ;  /* 0x00000000ff057424 */ /* 0x000fc600078e00ff */
[----:B------:R-:W-:-:S04]  /*4640*/  VIADD R9, R9, 0x2 ;  /* 0x0000000209097836 */ /* 0x000fc80000000000 */
[----:B------:R-:W-:-:S04]  /*4650*/  FMUL.RZ R9, R8, R9 ;  /* 0x0000000908097220 */ /* 0x000fc8000040c000 */
[----:B------:R-:W1:Y:S02]  /*4660*/  F2I.U32.TRUNC.NTZ R36, R9 ;  /* 0x0000000900247305 */ /* 0x000e64000020f000 */
[----:B-1----:R-:W-:Y:S02]  /*4670*/  LOP3.LUT R36, R36, 0xffff, RZ, 0xc0, !PT ;  /* 0x0000ffff24247812 */ /* 0x002fe400078ec0ff */
[----:B------:R-:W-:Y:S01]  /*4680*/  @!P1 MOV R36, 0xffffffff ;  /* 0xffffffff00249802 */ /* 0x000fe20000000f00 */
[----:B------:R-:W-:Y:S06]  /*4690*/  RET.REL.NODEC R4 `(_ZN9deep_gemm24sm100_fp8_gemm_1d1d_implILN4cute4UMMA5MajorE0ELS3_0ELj0ELj4096ELj7168ELj128ELj224ELj128ELj64ELj128ELj128ELj64ELj4ELj128ELj128ELj1ELb0ELj144ELNS_8GemmTypeE1ELb0EN7cutlass10bfloat16_tENS_16EpilogueIdentityEEEvPijjj14CUtensorMap_stS9_S9_S9_S9_) ;  /* 0xffffffb804587950 */ /* 0x000fec0003c3ffff */
.L_x_77:
[----:B------:R-:W-:-:S00]  /*46a0*/  BRA `(.L_x_77) ;  /* 0xfffffffc00fc7947 */ /* 0x000fc0000383ffff */
[----:B------:R-:W-:-:S00]  /*46b0*/  NOP ;  /* 0x0000000000007918 */ /* 0x000fc00000000000 */
        /* <DEDUP_REMOVED lines=12> */
.L_x_81:


//--------------------- .nv.shared._ZN9deep_gemm24sm100_fp8_gemm_1d1d_implILN4cute4UMMA5MajorE0ELS3_0ELj0ELj4096ELj7168ELj128ELj224ELj128ELj64ELj128ELj128ELj64ELj4ELj128ELj128ELj1ELb0ELj144ELNS_8GemmTypeE1ELb0EN7cutlass10bfloat16_tENS_16EpilogueIdentityEEEvPijjj14CUtensorMap_stS9_S9_S9_S9_ --------------------------
	.section	.nv.shared._ZN9deep_gemm24sm100_fp8_gemm_1d1d_implILN4cute4UMMA5MajorE0ELS3_0ELj0ELj4096ELj7168ELj128ELj224ELj128ELj64ELj128ELj128ELj64ELj4ELj128ELj128ELj1ELb0ELj144ELNS_8GemmTypeE1ELb0EN7cutlass10bfloat16_tENS_16EpilogueIdentityEEEvPijjj14CUtensorMap_stS9_S9_S9_S9_,"aw",@nobits
	.sectionflags	@""
	.align	1024
	.zero		1024


//--------------------- .nv.shared.reserved.0     --------------------------
	.section	.nv.shared.reserved.0,"aw",@nobits
	.align	8
	.weak		__nv_reservedSMEM_offset_0_alias
	.size		__nv_reservedSMEM_offset_0_alias, 0, 64
	.other		__nv_reservedSMEM_offset_0_alias,@"STO_CUDA_RESERVED_SHARED STV_DEFAULT"
__nv_reservedSMEM_offset_0_alias:
	.zero		0
.nv.shared.reserved.0:
	.zero		64
	.weak		__nv_reservedSMEM_allocation_phase
	.type		__nv_reservedSMEM_allocation_phase,@object
	.size		__nv_reservedSMEM_allocation_phase,(.L_0 - __nv_reservedSMEM_allocation_phase)
__nv_reservedSMEM_allocation_phase:
	.zero		1
.L_0:
	.zero		7
	.weak		__nv_reservedSMEM_devtool_atexit_pc
	.type		__nv_reservedSMEM_devtool_atexit_pc,@object
	.size		__nv_reservedSMEM_devtool_atexit_pc,(__nv_reservedSMEM_allocation_mask - __nv_reservedSMEM_devtool_atexit_pc)
__nv_reservedSMEM_devtool_atexit_pc:
	.zero		8
	.weak		__nv_reservedSMEM_allocation_mask
	.type		__nv_reservedSMEM_allocation_mask,@object
	.size		__nv_reservedSMEM_allocation_mask,(.L_2 - __nv_reservedSMEM_allocation_mask)
__nv_reservedSMEM_allocation_mask:
	.zero		4
.L_2:


//--------------------- .nv.global                --------------------------
	.section	.nv.global,"aw",@nobits
.nv.global:
	.type		_ZN47_INTERNAL_04f6c1fc_9_kernel_cu_fe7eae3a_28927404cute1_E,@object
	.size		_ZN47_INTERNAL_04f6c1fc_9_kernel_cu_fe7eae3a_28927404cute1_E,(_ZN47_INTERNAL_04f6c1fc_9_kernel_cu_fe7eae3a_28927404cuda3std3__45__cpo6cbeginE - _ZN47_INTERNAL_04f6c1fc_9_kernel_cu_fe7eae3a_28927404cute1_E)
_ZN47_INTERNAL_04f6c1fc_9_kernel_cu_fe7eae3a_28927404cute1_E:
	.zero		1
	.type		_ZN47_INTERNAL_04f6c1fc_9_kernel_cu_fe7eae3a_28927404cuda3std3__45__cpo6cbeginE,@object
	.size		_ZN47_INTERNAL_04f6c1fc_9_kernel_cu_fe7eae3a_28927404cuda3std3__45__cpo6cbeginE,(_ZN47_INTERNAL_04f6c1fc_9_kernel_cu_fe7eae3a_28927404cuda3std3__48in_placeE - _ZN47_INTERNAL_04f6c1fc_9_kernel_cu_fe7eae3a_28927404cuda3std3__45__cpo6cbeginE)
_ZN47_INTERNAL_04f6c1fc_9_kernel_cu_fe7eae3a_28927404cuda3std3__45__cpo6cbeginE:
	.zero		1
	.type		_ZN47_INTERNAL_04f6c1fc_9_kernel_cu_fe7eae3a_28927404cuda3std3__48in_placeE,@object
	.size		_ZN47_INTERNAL_04f6c1fc_9_kernel_cu_fe7eae3a_28927404cuda3std3__48in_placeE,(_ZN47_INTERNAL_04f6c1fc_9_kernel_cu_fe7eae3a_28927404cuda3std6ranges3__45__cpo9iter_moveE - _ZN47_INTERNAL_04f6c1fc_9_kernel_cu_fe7eae3a_28927404cuda3std3__48in_placeE)
_ZN47_INTERNAL_04f6c1fc_9_kernel_cu_fe7eae3a_28927404cuda3std3__48in_placeE:
	.zero		1
	.type		_ZN47_INTERNAL_04f6c1fc_9_kernel_cu_fe7eae3a_28927404cuda3std6ranges3__45__cpo9iter_moveE,@object
	.size		_ZN47_INTERNAL_04f6c1fc_9_kernel_cu_fe7eae3a_28927404cuda3std6ranges3__45__cpo9iter_moveE,(_ZN47_INTERNAL_04f6c1fc_9_kernel_cu_fe7eae3a_28927404cuda3std3__45__cpo5beginE - _ZN47_INTERNAL_04f6c1fc_9_kernel_cu_fe7eae3a_28927404cuda3std6ranges3__45__cpo9iter_moveE)
_ZN47_INTERNAL_04f6c1fc_9_kernel_cu_fe7eae3a_28927404cuda3std6ranges3__45__cpo9iter_moveE:
	.zero		1
	.type		_ZN47_INTERNAL_04f6c1fc_9_kernel_cu_fe7eae3a_28927404cuda3std3__45__cpo5beginE,@object
	.size		_ZN47_INTERNAL_04f6c1fc_9_kernel_cu_fe7eae3a_28927404cuda3std3__45__cpo5beginE,(_ZN47_INTERNAL_04f6c1fc_9_kernel_cu_fe7eae3a_28927404cuda3std3__449_GLOBAL__N__04f6c1fc_9_kernel_cu_fe7eae3a_28927406ignoreE - _ZN47_INTERNAL_04f6c1fc_9_kernel_cu_fe7eae3a_28927404cuda3std3__45__cpo5beginE)
_ZN47_INTERNAL_04f6c1fc_9_kernel_cu_fe7eae3a_28927404cuda3std3__45__cpo5beginE:
	.zero		1
	.type		_ZN47_INTERNAL_04f6c1fc_9_kernel_cu_fe7eae3a_28927404cuda3std3__449_GLOBAL__N__04f6c1fc_9_kernel_cu_fe7eae3a_28927406ignoreE,@object
	.size		_ZN47_INTERNAL_04f6c1fc_9_kernel_cu_fe7eae3a_28927404cuda3std3__449_GLOBAL__N__04f6c1fc_9_kernel_cu_fe7eae3a_28927406ignoreE,(_ZN47_INTERNAL_04f6c1fc_9_kernel_cu_fe7eae3a_28927404cute7productE - _ZN47_INTERNAL_04f6c1fc_9_kernel_cu_fe7eae3a_28927404cuda3std3__449_GLOBAL__N__04f6c1fc_9_kernel_cu_fe7eae3a_28927406ignoreE)
_ZN47_INTERNAL_04f6c1fc_9_kernel_cu_fe7eae3a_28927404cuda3std3__449_GLOBAL__N__04f6c1fc_9_kernel_cu_fe7eae3a_28927406ignoreE:
	.zero		1
	.type		_ZN47_INTERNAL_04f6c1fc_9_kernel_cu_fe7eae3a_28927404cute7productE,@object
	.size		_ZN47_INTERNAL_04f6c1fc_9_kernel_cu_fe7eae3a_28927404cute7productE,(_ZN47_INTERNAL_04f6c1fc_9_kernel_cu_fe7eae3a_28927404cuda3std3__45__cpo3endE - _ZN47_INTERNAL_04f6c1fc_9_kernel_cu_fe7eae3a_28927404cute7productE)
_ZN47_INTERNAL_04f6c1fc_9_kernel_cu_fe7eae3a_28927404cute7productE:
	.zero		1
	.type		_ZN47_INTERNAL_04f6c1fc_9_kernel_cu_fe7eae3a_28927404cuda3std3__45__cpo3endE,@object
	.size		_ZN47_INTERNAL_04f6c1fc_9_kernel_cu_fe7eae3a_28927404cuda3std3__45__cpo3endE,(_ZN47_INTERNAL_04f6c1fc_9_kernel_cu_fe7eae3a_28927404cuda3std3__419piecewise_constructE - _ZN47_INTERNAL_04f6c1fc_9_kernel_cu_fe7eae3a_28927404cuda3std3__45__cpo3endE)
_ZN47_INTERNAL_04f6c1fc_9_kernel_cu_fe7eae3a_28927404cuda3std3__45__cpo3endE:
	.zero		1
	.type		_ZN47_INTERNAL_04f6c1fc_9_kernel_cu_fe7eae3a_28927404cuda3std3__419piecewise_constructE,@object
	.size		_ZN47_INTERNAL_04f6c1fc_9_kernel_cu_fe7eae3a_28927404cuda3std3__419piecewise_constructE,(_ZN47_INTERNAL_04f6c1fc_9_kernel_cu_fe7eae3a_28927404cuda3std3__45__cpo4cendE - _ZN47_INTERNAL_04f6c1fc_9_kernel_cu_fe7eae3a_28927404cuda3std3__419piecewise_constructE)
_ZN47_INTERNAL_04f6c1fc_9_kernel_cu_fe7eae3a_28927404cuda3std3__419piecewise_constructE:
	.zero		1
	.type		_ZN47_INTERNAL_04f6c1fc_9_kernel_cu_fe7eae3a_28927404cuda3std3__45__cpo4cendE,@object
	.size		_ZN47_INTERNAL_04f6c1fc_9_kernel_cu_fe7eae3a_28927404cuda3std3__45__cpo4cendE,(_ZN47_INTERNAL_04f6c1fc_9_kernel_cu_fe7eae3a_28927404cuda3std6ranges3__45__cpo4swapE - _ZN47_INTERNAL_04f6c1fc_9_kernel_cu_fe7eae3a_28927404cuda3std3__45__cpo4cendE)
_ZN47_INTERNAL_04f6c1fc_9_kernel_cu_fe7eae3a_28927404cuda3std3__45__cpo4cendE:
	.zero		1
	.type		_ZN47_INTERNAL_04f6c1fc_9_kernel_cu_fe7eae3a_28927404cuda3std6ranges3__45__cpo4swapE,@object
	.size		_ZN47_INTERNAL_04f6c1fc_9_kernel_cu_fe7eae3a_28927404cuda3std6ranges3__45__cpo4swapE,(.L_10 - _ZN47_INTERNAL_04f6c1fc_9_kernel_cu_fe7eae3a_28927404cuda3std6ranges3__45__cpo4swapE)
_ZN47_INTERNAL_04f6c1fc_9_kernel_cu_fe7eae3a_28927404cuda3std6ranges3__45__cpo4swapE:
	.zero		1
.L_10:


//--------------------- .nv.constant0._ZN9deep_gemm24sm100_fp8_gemm_1d1d_implILN4cute4UMMA5MajorE0ELS3_0ELj0ELj4096ELj7168ELj128ELj224ELj128ELj64ELj128ELj128ELj64ELj4ELj128ELj128ELj1ELb0ELj144ELNS_8GemmTypeE1ELb0EN7cutlass10bfloat16_tENS_16EpilogueIdentityEEEvPijjj14CUtensorMap_stS9_S9_S9_S9_ --------------------------
	.section	.nv.constant0._ZN9deep_gemm24sm100_fp8_gemm_1d1d_implILN4cute4UMMA5MajorE0ELS3_0ELj0ELj4096ELj7168ELj128ELj224ELj128ELj64ELj128ELj128ELj64ELj4ELj128ELj128ELj1ELb0ELj144ELNS_8GemmTypeE1ELb0EN7cutlass10bfloat16_tENS_16EpilogueIdentityEEEvPijjj14CUtensorMap_stS9_S9_S9_S9_,"a",@progbits
	.sectionflags	@""
	.align	4
.nv.constant0._ZN9deep_gemm24sm100_fp8_gemm_1d1d_implILN4cute4UMMA5MajorE0ELS3_0ELj0ELj4096ELj7168ELj128ELj224ELj128ELj64ELj128ELj128ELj64ELj4ELj128ELj128ELj1ELb0ELj144ELNS_8GemmTypeE1ELb0EN7cutlass10bfloat16_tENS_16EpilogueIdentityEEEvPijjj14CUtensorMap_stS9_S9_S9_S9_:
	.zero		1600


//--------------------- SYMBOLS --------------------------

	.type		.nv.reservedSmem.offset0,@object
	.size		.nv.reservedSmem.offset0,0x4
	.type		.nv.reservedSmem.cap,@object
	.size		.nv.reservedSmem.cap,0x4
